	.target	sm_90a

	.elftype	@"ET_EXEC"


//--------------------- .note.nv.tkinfo           --------------------------
	.section	.note.nv.tkinfo,"",@"SHT_NOTE"
	.sectionflags	@"SHF_NOTE_NV_TKINFO"
	.tkinfo
        /*0018*/ 	.word	0x00000002
        /*0030*/ 	.string	""
        /*0030*/ 	.string	"ptxas"
        /*0030*/ 	.string	"Cuda compilation tools, release 13.0, V13.0.88"
        /*0030*/ 	.string	"Build cuda_13.0.r13.0/compiler.36424714_0"
        /*0030*/ 	.string	"-arch sm_90a -m 64 "



//--------------------- .note.nv.cuinfo           --------------------------
	.section	.note.nv.cuinfo,"",@"SHT_NOTE"
	.sectionflags	@"SHF_NOTE_NV_CUINFO"
        /*0018*/ 	.short	0x0002
        /*001a*/ 	.short	0x005a
        /*001c*/ 	.short	0x0082
	.zero		2


//--------------------- .nv.info                  --------------------------
	.section	.nv.info,"",@"SHT_CUDA_INFO"
	.align	4


	//----- nvinfo : EIATTR_REGCOUNT
	.align		4
        /*0000*/ 	.byte	0x04, 0x2f
        /*0002*/ 	.short	(.L_12 - .L_11)
	.align		4
.L_11:
        /*0004*/ 	.word	index@(_ZN7cutlass13device_kernelINS_4gemm6kernel13GemmUniversalIN4cute5tupleIJiiiiEEENS1_10collective13CollectiveMmaINS1_37MainloopSm90TmaGmmaWarpSpecializedFP8ILi6ENS5_IJNS4_1CILi2EEENSA_ILi1EEESC_EEENS1_35KernelTmaWarpSpecializedCooperativeEEENS5_IJNSA_ILi512EEENSA_ILi64EEESH_EEENS_12float_e4m3_tENS5_IJlSC_lEEESJ_SK_NS4_8TiledMMAINS4_8MMA_AtomIJNS4_4SM904GMMA30MMA_64x64x32_F32E4M3E4M3_SS_TNILNSO_7ScaleInE1ELSQ_1EEEEEENS4_6LayoutISD_NS5_IJSC_NSA_ILi0EEESU_EEEEENS5_IJNS4_10UnderscoreESX_SX_EEEEENS4_13SM90_TMA_LOADENS4_14ComposedLayoutINS4_7SwizzleILi2ELi4ELi3EEENS4_18smem_ptr_flag_bitsILi8EEENST_INS5_IJNSA_ILi8EEESH_EEENS5_IJSH_SC_EEEEEEEvNS4_8identityENS4_23SM90_TMA_LOAD_MULTICASTES1A_vS1B_EENS_8epilogue10collective6detail29Sm90TmaWarpSpecializedAdapterINS1F_15DefaultEpilogueISJ_SK_SK_NS1E_6thread17LinearCombinationISJ_Li1EffLNS1J_9ScaleType4KindE0ELNS_15FloatRoundStyleE2ESJ_EENS1_15EpilogueDefaultEEEEEvvEEEEvNT_6ParamsE)
        /*0008*/ 	.word	0x000000a8


	//----- nvinfo : EIATTR_FRAME_SIZE
	.align		4
.L_12:
        /*000c*/ 	.byte	0x04, 0x11
        /*000e*/ 	.short	(.L_14 - .L_13)
	.align		4
.L_13:
        /*0010*/ 	.word	index@(_ZN7cutlass13device_kernelINS_4gemm6kernel13GemmUniversalIN4cute5tupleIJiiiiEEENS1_10collective13CollectiveMmaINS1_37MainloopSm90TmaGmmaWarpSpecializedFP8ILi6ENS5_IJNS4_1CILi2EEENSA_ILi1EEESC_EEENS1_35KernelTmaWarpSpecializedCooperativeEEENS5_IJNSA_ILi512EEENSA_ILi64EEESH_EEENS_12float_e4m3_tENS5_IJlSC_lEEESJ_SK_NS4_8TiledMMAINS4_8MMA_AtomIJNS4_4SM904GMMA30MMA_64x64x32_F32E4M3E4M3_SS_TNILNSO_7ScaleInE1ELSQ_1EEEEEENS4_6LayoutISD_NS5_IJSC_NSA_ILi0EEESU_EEEEENS5_IJNS4_10UnderscoreESX_SX_EEEEENS4_13SM90_TMA_LOADENS4_14ComposedLayoutINS4_7SwizzleILi2ELi4ELi3EEENS4_18smem_ptr_flag_bitsILi8EEENST_INS5_IJNSA_ILi8EEESH_EEENS5_IJSH_SC_EEEEEEEvNS4_8identityENS4_23SM90_TMA_LOAD_MULTICASTES1A_vS1B_EENS_8epilogue10collective6detail29Sm90TmaWarpSpecializedAdapterINS1F_15DefaultEpilogueISJ_SK_SK_NS1E_6thread17LinearCombinationISJ_Li1EffLNS1J_9ScaleType4KindE0ELNS_15FloatRoundStyleE2ESJ_EENS1_15EpilogueDefaultEEEEEvvEEEEvNT_6ParamsE)
        /*0014*/ 	.word	0x00000110


	//----- nvinfo : EIATTR_MIN_STACK_SIZE
	.align		4
.L_14:
        /*0018*/ 	.byte	0x04, 0x12
        /*001a*/ 	.short	(.L_16 - .L_15)
	.align		4
.L_15:
        /*001c*/ 	.word	index@(_ZN7cutlass13device_kernelINS_4gemm6kernel13GemmUniversalIN4cute5tupleIJiiiiEEENS1_10collective13CollectiveMmaINS1_37MainloopSm90TmaGmmaWarpSpecializedFP8ILi6ENS5_IJNS4_1CILi2EEENSA_ILi1EEESC_EEENS1_35KernelTmaWarpSpecializedCooperativeEEENS5_IJNSA_ILi512EEENSA_ILi64EEESH_EEENS_12float_e4m3_tENS5_IJlSC_lEEESJ_SK_NS4_8TiledMMAINS4_8MMA_AtomIJNS4_4SM904GMMA30MMA_64x64x32_F32E4M3E4M3_SS_TNILNSO_7ScaleInE1ELSQ_1EEEEEENS4_6LayoutISD_NS5_IJSC_NSA_ILi0EEESU_EEEEENS5_IJNS4_10UnderscoreESX_SX_EEEEENS4_13SM90_TMA_LOADENS4_14ComposedLayoutINS4_7SwizzleILi2ELi4ELi3EEENS4_18smem_ptr_flag_bitsILi8EEENST_INS5_IJNSA_ILi8EEESH_EEENS5_IJSH_SC_EEEEEEEvNS4_8identityENS4_23SM90_TMA_LOAD_MULTICASTES1A_vS1B_EENS_8epilogue10collective6detail29Sm90TmaWarpSpecializedAdapterINS1F_15DefaultEpilogueISJ_SK_SK_NS1E_6thread17LinearCombinationISJ_Li1EffLNS1J_9ScaleType4KindE0ELNS_15FloatRoundStyleE2ESJ_EENS1_15EpilogueDefaultEEEEEvvEEEEvNT_6ParamsE)
        /*0020*/ 	.word	0x00000110
.L_16:


//--------------------- .nv.compat                --------------------------
	.section	.nv.compat,"",@"SHT_CUDA_COMPAT_INFO"
	.align	4
        /*0000*/ 	.byte	0x02, 0x09, 0x01, 0x00, 0x02, 0x02, 0x04, 0x00, 0x02, 0x05, 0x05, 0x00, 0x03, 0x07, 0x01, 0x01
        /*0010*/ 	.byte	0x02, 0x03, 0x01, 0x00, 0x02, 0x06, 0x01, 0x00, 0x04, 0x0b, 0x08, 0x00, 0x00, 0x00, 0x00, 0x00
        /*0020*/ 	.byte	0x00, 0x00, 0x00, 0x00


//--------------------- .nv.info._ZN7cutlass13device_kernelINS_4gemm6kernel13GemmUniversalIN4cute5tupleIJiiiiEEENS1_10collective13CollectiveMmaINS1_37MainloopSm90TmaGmmaWarpSpecializedFP8ILi6ENS5_IJNS4_1CILi2EEENSA_ILi1EEESC_EEENS1_35KernelTmaWarpSpecializedCooperativeEEENS5_IJNSA_ILi512EEENSA_ILi64EEESH_EEENS_12float_e4m3_tENS5_IJlSC_lEEESJ_SK_NS4_8TiledMMAINS4_8MMA_AtomIJNS4_4SM904GMMA30MMA_64x64x32_F32E4M3E4M3_SS_TNILNSO_7ScaleInE1ELSQ_1EEEEEENS4_6LayoutISD_NS5_IJSC_NSA_ILi0EEESU_EEEEENS5_IJNS4_10UnderscoreESX_SX_EEEEENS4_13SM90_TMA_LOADENS4_14ComposedLayoutINS4_7SwizzleILi2ELi4ELi3EEENS4_18smem_ptr_flag_bitsILi8EEENST_INS5_IJNSA_ILi8EEESH_EEENS5_IJSH_SC_EEEEEEEvNS4_8identityENS4_23SM90_TMA_LOAD_MULTICASTES1A_vS1B_EENS_8epilogue10collective6detail29Sm90TmaWarpSpecializedAdapterINS1F_15DefaultEpilogueISJ_SK_SK_NS1E_6thread17LinearCombinationISJ_Li1EffLNS1J_9ScaleType4KindE0ELNS_15FloatRoundStyleE2ESJ_EENS1_15EpilogueDefaultEEEEEvvEEEEvNT_6ParamsE --------------------------
	.section	.nv.info._ZN7cutlass13device_kernelINS_4gemm6kernel13GemmUniversalIN4cute5tupleIJiiiiEEENS1_10collective13CollectiveMmaINS1_37MainloopSm90TmaGmmaWarpSpecializedFP8ILi6ENS5_IJNS4_1CILi2EEENSA_ILi1EEESC_EEENS1_35KernelTmaWarpSpecializedCooperativeEEENS5_IJNSA_ILi512EEENSA_ILi64EEESH_EEENS_12float_e4m3_tENS5_IJlSC_lEEESJ_SK_NS4_8TiledMMAINS4_8MMA_AtomIJNS4_4SM904GMMA30MMA_64x64x32_F32E4M3E4M3_SS_TNILNSO_7ScaleInE1ELSQ_1EEEEEENS4_6LayoutISD_NS5_IJSC_NSA_ILi0EEESU_EEEEENS5_IJNS4_10UnderscoreESX_SX_EEEEENS4_13SM90_TMA_LOADENS4_14ComposedLayoutINS4_7SwizzleILi2ELi4ELi3EEENS4_18smem_ptr_flag_bitsILi8EEENST_INS5_IJNSA_ILi8EEESH_EEENS5_IJSH_SC_EEEEEEEvNS4_8identityENS4_23SM90_TMA_LOAD_MULTICASTES1A_vS1B_EENS_8epilogue10collective6detail29Sm90TmaWarpSpecializedAdapterINS1F_15DefaultEpilogueISJ_SK_SK_NS1E_6thread17LinearCombinationISJ_Li1EffLNS1J_9ScaleType4KindE0ELNS_15FloatRoundStyleE2ESJ_EENS1_15EpilogueDefaultEEEEEvvEEEEvNT_6ParamsE,"",@"SHT_CUDA_INFO"
	.sectionflags	@""
	.align	4


	//----- nvinfo : EIATTR_CUDA_API_VERSION
	.align		4
        /*0000*/ 	.byte	0x04, 0x37
        /*0002*/ 	.short	(.L_18 - .L_17)
.L_17:
        /*0004*/ 	.word	0x00000082


	//----- nvinfo : EIATTR_KPARAM_INFO
	.align		4
.L_18:
        /*0008*/ 	.byte	0x04, 0x17
        /*000a*/ 	.short	(.L_20 - .L_19)
.L_19:
        /*000c*/ 	.word	0x00000000
        /*0010*/ 	.short	0x0000
        /*0012*/ 	.short	0x0070
        /*0014*/ 	.byte	0x00, 0xf0, 0x01, 0x10


	//----- nvinfo : EIATTR_SPARSE_MMA_MASK
	.align		4
.L_20:
        /*0018*/ 	.byte	0x03, 0x50
        /*001a*/ 	.short	0x0000


	//----- nvinfo : EIATTR_MAXREG_COUNT
	.align		4
        /*001c*/ 	.byte	0x03, 0x1b
        /*001e*/ 	.short	0x00a8


	//----- nvinfo : EIATTR_NUM_BARRIERS
	.align		4
        /*0020*/ 	.byte	0x02, 0x4c
        /*0022*/ 	.byte	0x01
	.zero		1


	//----- nvinfo : EIATTR_ANNOTATIONS
	.align		4
        /*0024*/ 	.byte	0x04, 0x55
        /*0026*/ 	.short	(.L_22 - .L_21)


	//   ....[0]....
.L_21:
        /*0028*/ 	.word	0x00000001
        /*002c*/ 	.byte	0x40, 0x07, 0x00, 0x00, 0x01, 0x00, 0x00, 0x00, 0x40, 0x08, 0x00, 0x00, 0x01, 0x00, 0x00, 0x00
        /* <DEDUP_REMOVED lines=203> */
        /*0cec*/ 	.byte	0xe0, 0x55, 0x01, 0x00, 0x01, 0x00, 0x00, 0x00, 0x30, 0x56, 0x01, 0x00


	//----- nvinfo : EIATTR_MERCURY_ISA_VERSION
	.align		4
.L_22:
        /*0cf8*/ 	.byte	0x03, 0x5f
        /*0cfa*/ 	.short	0x0101


	//----- nvinfo : EIATTR_INT_WARP_WIDE_INSTR_OFFSETS
	.align		4
        /*0cfc*/ 	.byte	0x04, 0x31
        /*0cfe*/ 	.short	(.L_24 - .L_23)


	//   ....[0]....
.L_23:
        /*0d00*/ 	.word	0x00000560


	//   ....[1]....
        /*0d04*/ 	.word	0x000005f0


	//   ....[2]....
        /*0d08*/ 	.word	0x00000710


	//----- nvinfo : EIATTR_COOP_GROUP_MASK_REGIDS
	.align		4
.L_24:
        /*0d0c*/ 	.byte	0x04, 0x29
        /*0d0e*/ 	.short	(.L_26 - .L_25)


	//   ....[0]....
.L_25:
        /*0d10*/ 	.word	0xffffffff


	//   ....[1]....
        /*0d14*/ 	.word	0xffffffff


	//   ....[2]....
        /*0d18*/ 	.word	0xffffffff


	//   ....[3]....
        /*0d1c*/ 	.word	0xffffffff


	//   ....[4]....
        /*0d20*/ 	.word	0xffffffff


	//   ....[5]....
        /*0d24*/ 	.word	0xffffffff


	//----- nvinfo : EIATTR_COOP_GROUP_INSTR_OFFSETS
	.align		4
.L_26:
        /*0d28*/ 	.byte	0x04, 0x28
        /*0d2a*/ 	.short	(.L_28 - .L_27)


	//   ....[0]....
.L_27:
        /*0d2c*/ 	.word	0x00000070


	//   ....[1]....
        /*0d30*/ 	.word	0x00000080


	//   ....[2]....
        /*0d34*/ 	.word	0x000001a0


	//   ....[3]....
        /*0d38*/ 	.word	0x00000400


	//   ....[4]....
        /*0d3c*/ 	.word	0x00000880


	//   ....[5]....
        /*0d40*/ 	.word	0x00001690


	//----- nvinfo : EIATTR_REG_RECONFIG
	.align		4
.L_28:
        /*0d44*/ 	.byte	0x01, 0x54
	.zero		2


	//----- nvinfo : EIATTR_MBARRIER_INSTR_OFFSETS
	.align		4
        /*0d48*/ 	.byte	0x04, 0x39
        /*0d4a*/ 	.short	(.L_30 - .L_29)


	//   ....[0]....
.L_29:
        /*0d4c*/ 	.word	0x00000320
        /*0d50*/ 	.word	0x000000ff
        /*0d54*/ 	.word	0x00000000
        /*0d58*/ 	.short	0x0100
        /*0d5a*/ 	.byte	0x0a
	.zero		1


	//   ....[1]....
        /*0d5c*/ 	.word	0x00000330
        /*0d60*/ 	.word	0x000000ff
        /*0d64*/ 	.word	0x00000030
        /*0d68*/ 	.short	0x0100
        /*0d6a*/ 	.byte	0x0a
	.zero		1


	//   ....[2]....
        /*0d6c*/ 	.word	0x00000340
        /*0d70*/ 	.word	0x000000ff
        /*0d74*/ 	.word	0x00000008
        /*0d78*/ 	.short	0x0100
        /*0d7a*/ 	.byte	0x0a
	.zero		1


	//   ....[3]....
        /*0d7c*/ 	.word	0x00000350
        /*0d80*/ 	.word	0x000000ff
        /*0d84*/ 	.word	0x00000038
        /*0d88*/ 	.short	0x0100
        /*0d8a*/ 	.byte	0x0a
	.zero		1


	//   ....[4]....
        /*0d8c*/ 	.word	0x00000360
        /*0d90*/ 	.word	0x000000ff
        /*0d94*/ 	.word	0x00000010
        /*0d98*/ 	.short	0x0100
        /*0d9a*/ 	.byte	0x0a
	.zero		1


	//   ....[5]....
        /*0d9c*/ 	.word	0x00000370
        /*0da0*/ 	.word	0x000000ff
        /*0da4*/ 	.word	0x00000040
        /*0da8*/ 	.short	0x0100
        /*0daa*/ 	.byte	0x0a
	.zero		1


	//   ....[6]....
        /*0dac*/ 	.word	0x00000380
        /*0db0*/ 	.word	0x000000ff
        /*0db4*/ 	.word	0x00000018
        /*0db8*/ 	.short	0x0100
        /*0dba*/ 	.byte	0x0a
	.zero		1


	//   ....[7]....
        /*0dbc*/ 	.word	0x00000390
        /*0dc0*/ 	.word	0x000000ff
        /*0dc4*/ 	.word	0x00000048
        /*0dc8*/ 	.short	0x0100
        /*0dca*/ 	.byte	0x0a
	.zero		1


	//   ....[8]....
        /*0dcc*/ 	.word	0x000003a0
        /*0dd0*/ 	.word	0x000000ff
        /*0dd4*/ 	.word	0x00000020
        /*0dd8*/ 	.short	0x0100
        /*0dda*/ 	.byte	0x0a
	.zero		1


	//   ....[9]....
        /*0ddc*/ 	.word	0x000003b0
        /*0de0*/ 	.word	0x000000ff
        /*0de4*/ 	.word	0x00000050
        /*0de8*/ 	.short	0x0100
        /*0dea*/ 	.byte	0x0a
	.zero		1


	//   ....[10]....
        /*0dec*/ 	.word	0x000003c0
        /*0df0*/ 	.word	0x000000ff
        /*0df4*/ 	.word	0x00000028
        /*0df8*/ 	.short	0x0100
        /*0dfa*/ 	.byte	0x0a
	.zero		1


	//   ....[11]....
        /*0dfc*/ 	.word	0x000003d0
        /*0e00*/ 	.word	0x000000ff
        /*0e04*/ 	.word	0x00000058
        /*0e08*/ 	.short	0x0100
        /*0e0a*/ 	.byte	0x0a
	.zero		1


	//   ....[12]....
        /*0e0c*/ 	.word	0x00000770
        /*0e10*/ 	.word	0x000000ff
        /*0e14*/ 	.word	0x00000070
        /*0e18*/ 	.short	0x0100
        /*0e1a*/ 	.byte	0x08
	.zero		1


	//   ....[13]....
        /*0e1c*/ 	.word	0x00000810
        /*0e20*/ 	.word	0x000000ff
        /*0e24*/ 	.word	0x00000078
        /*0e28*/ 	.short	0x0100
        /*0e2a*/ 	.byte	0x08
	.zero		1


	//   ....[14]....
        /*0e2c*/ 	.word	0x00001ea0
        /*0e30*/ 	.word	0x000000ff
        /*0e34*/ 	.word	0x00000000
        /*0e38*/ 	.short	0x010a
        /*0e3a*/ 	.byte	0x14
	.zero		1


	//   ....[15]....
        /*0e3c*/ 	.word	0x00001f00
        /*0e40*/ 	.word	0x000000ff
        /*0e44*/ 	.word	0x00000000
        /*0e48*/ 	.short	0x010a
        /*0e4a*/ 	.byte	0x14
	.zero		1


	//   ....[16]....
        /*0e4c*/ 	.word	0x000032a0
        /*0e50*/ 	.word	0x000000ff
        /*0e54*/ 	.word	0x00000000
        /*0e58*/ 	.short	0x010a
        /*0e5a*/ 	.byte	0x16
	.zero		1


	//   ....[17]....
        /*0e5c*/ 	.word	0x000032e0
        /*0e60*/ 	.word	0x000000ff
        /*0e64*/ 	.word	0x00000000
        /*0e68*/ 	.short	0x010a
        /*0e6a*/ 	.byte	0x16
	.zero		1


	//   ....[18]....
        /*0e6c*/ 	.word	0x00004530
        /*0e70*/ 	.word	0x000000e5
        /*0e74*/ 	.word	0x00000000
        /*0e78*/ 	.short	0x0101
        /*0e7a*/ 	.byte	0x3f
	.zero		1


	//   ....[19]....
        /*0e7c*/ 	.word	0x000057a0
        /*0e80*/ 	.word	0x00000018
        /*0e84*/ 	.word	0x00000000
        /*0e88*/ 	.short	0x0101
        /*0e8a*/ 	.byte	0x3f
	.zero		1


	//   ....[20]....
        /*0e8c*/ 	.word	0x000146f0
        /*0e90*/ 	.word	0x0000000d
        /*0e94*/ 	.word	0x00000030
        /*0e98*/ 	.short	0x010a
        /*0e9a*/ 	.byte	0x3f
	.zero		1


	//   ....[21]....
        /*0e9c*/ 	.word	0x00014ad0
        /*0ea0*/ 	.word	0x00000004
        /*0ea4*/ 	.word	0x00000078
        /*0ea8*/ 	.short	0x0101
        /*0eaa*/ 	.byte	0x3f
	.zero		1


	//   ....[22]....
        /*0eac*/ 	.word	0x00015260
        /*0eb0*/ 	.word	0x00000005
        /*0eb4*/ 	.word	0x00000000
        /*0eb8*/ 	.short	0x010a
        /*0eba*/ 	.byte	0x3f
	.zero		1


	//   ....[23]....
        /*0ebc*/ 	.word	0x000152e0
        /*0ec0*/ 	.word	0x00000007
        /*0ec4*/ 	.word	0x00000000
        /*0ec8*/ 	.short	0x010a
        /*0eca*/ 	.byte	0x3f
	.zero		1


	//   ....[24]....
        /*0ecc*/ 	.word	0x00015370
        /*0ed0*/ 	.word	0x00000006
        /*0ed4*/ 	.word	0x00000000
        /*0ed8*/ 	.short	0x010a
        /*0eda*/ 	.byte	0x3f
	.zero		1


	//   ....[25]....
        /*0edc*/ 	.word	0x00015400
        /*0ee0*/ 	.word	0x00000007
        /*0ee4*/ 	.word	0x00000000
        /*0ee8*/ 	.short	0x010a
        /*0eea*/ 	.byte	0x3f
	.zero		1


	//   ....[26]....
        /*0eec*/ 	.word	0x00015490
        /*0ef0*/ 	.word	0x00000006
        /*0ef4*/ 	.word	0x00000000
        /*0ef8*/ 	.short	0x010a
        /*0efa*/ 	.byte	0x3f
	.zero		1


	//   ....[27]....
        /*0efc*/ 	.word	0x00015520
        /*0f00*/ 	.word	0x00000003
        /*0f04*/ 	.word	0x00000000
        /*0f08*/ 	.short	0x010a
        /*0f0a*/ 	.byte	0x3f
	.zero		1


	//   ....[28]....
        /*0f0c*/ 	.word	0x00015590
        /*0f10*/ 	.word	0x00000003
        /*0f14*/ 	.word	0x00000000
        /*0f18*/ 	.short	0x010a
        /*0f1a*/ 	.byte	0x3f
	.zero		1


	//   ....[29]....
        /*0f1c*/ 	.word	0x00015600
        /*0f20*/ 	.word	0x00000000
        /*0f24*/ 	.word	0x00000000
        /*0f28*/ 	.short	0x010a
        /*0f2a*/ 	.byte	0x3f
	.zero		1


	//   ....[30]....
        /*0f2c*/ 	.word	0x000156e0
        /*0f30*/ 	.word	0x0000000d
        /*0f34*/ 	.word	0x00000030
        /*0f38*/ 	.short	0x010a
        /*0f3a*/ 	.byte	0x3f
	.zero		1


	//   ....[31]....
        /*0f3c*/ 	.word	0x000157b0
        /*0f40*/ 	.word	0x00000005
        /*0f44*/ 	.word	0x00000000
        /*0f48*/ 	.short	0x010a
        /*0f4a*/ 	.byte	0x3f
	.zero		1


	//   ....[32]....
        /*0f4c*/ 	.word	0x00015800
        /*0f50*/ 	.word	0x00000007
        /*0f54*/ 	.word	0x00000000
        /*0f58*/ 	.short	0x010a
        /*0f5a*/ 	.byte	0x3f
	.zero		1


	//   ....[33]....
        /*0f5c*/ 	.word	0x00015850
        /*0f60*/ 	.word	0x00000006
        /*0f64*/ 	.word	0x00000000
        /*0f68*/ 	.short	0x010a
        /*0f6a*/ 	.byte	0x3f
	.zero		1


	//   ....[34]....
        /*0f6c*/ 	.word	0x000158a0
        /*0f70*/ 	.word	0x00000007
        /*0f74*/ 	.word	0x00000000
        /*0f78*/ 	.short	0x010a
        /*0f7a*/ 	.byte	0x3f
	.zero		1


	//   ....[35]....
        /*0f7c*/ 	.word	0x000158f0
        /*0f80*/ 	.word	0x00000006
        /*0f84*/ 	.word	0x00000000
        /*0f88*/ 	.short	0x010a
        /*0f8a*/ 	.byte	0x3f
	.zero		1


	//----- nvinfo : EIATTR_NUM_MBARRIERS
	.align		4
.L_30:
        /*0f8c*/ 	.byte	0x03, 0x38
        /*0f8e*/ 	.short	0x000e


	//----- nvinfo : EIATTR_EXIT_INSTR_OFFSETS
	.align		4
        /*0f90*/ 	.byte	0x04, 0x1c
        /*0f92*/ 	.short	(.L_32 - .L_31)


	//   ....[0]....
.L_31:
        /*0f94*/ 	.word	0x00000a30


	//   ....[1]....
        /*0f98*/ 	.word	0x000012c0


	//   ....[2]....
        /*0f9c*/ 	.word	0x00013da0


	//   ....[3]....
        /*0fa0*/ 	.word	0x00014360


	//   ....[4]....
        /*0fa4*/ 	.word	0x00015570


	//----- nvinfo : EIATTR_MAX_THREADS
	.align		4
.L_32:
        /*0fa8*/ 	.byte	0x04, 0x05
        /*0faa*/ 	.short	(.L_34 - .L_33)
.L_33:
        /*0fac*/ 	.word	0x00000180
        /*0fb0*/ 	.word	0x00000001
        /*0fb4*/ 	.word	0x00000001


	//----- nvinfo : EIATTR_CRS_STACK_SIZE
	.align		4
.L_34:
        /*0fb8*/ 	.byte	0x04, 0x1e
        /*0fba*/ 	.short	(.L_36 - .L_35)
.L_35:
        /*0fbc*/ 	.word	0x00000000


	//----- nvinfo : EIATTR_CBANK_PARAM_SIZE
	.align		4
.L_36:
        /*0fc0*/ 	.byte	0x03, 0x19
        /*0fc2*/ 	.short	0x0470


	//----- nvinfo : EIATTR_PARAM_CBANK
	.align		4
        /*0fc4*/ 	.byte	0x04, 0x0a
        /*0fc6*/ 	.short	(.L_38 - .L_37)
	.align		4
.L_37:
        /*0fc8*/ 	.word	index@(.nv.constant0._ZN7cutlass13device_kernelINS_4gemm6kernel13GemmUniversalIN4cute5tupleIJiiiiEEENS1_10collective13CollectiveMmaINS1_37MainloopSm90TmaGmmaWarpSpecializedFP8ILi6ENS5_IJNS4_1CILi2EEENSA_ILi1EEESC_EEENS1_35KernelTmaWarpSpecializedCooperativeEEENS5_IJNSA_ILi512EEENSA_ILi64EEESH_EEENS_12float_e4m3_tENS5_IJlSC_lEEESJ_SK_NS4_8TiledMMAINS4_8MMA_AtomIJNS4_4SM904GMMA30MMA_64x64x32_F32E4M3E4M3_SS_TNILNSO_7ScaleInE1ELSQ_1EEEEEENS4_6LayoutISD_NS5_IJSC_NSA_ILi0EEESU_EEEEENS5_IJNS4_10UnderscoreESX_SX_EEEEENS4_13SM90_TMA_LOADENS4_14ComposedLayoutINS4_7SwizzleILi2ELi4ELi3EEENS4_18smem_ptr_flag_bitsILi8EEENST_INS5_IJNSA_ILi8EEESH_EEENS5_IJSH_SC_EEEEEEEvNS4_8identityENS4_23SM90_TMA_LOAD_MULTICASTES1A_vS1B_EENS_8epilogue10collective6detail29Sm90TmaWarpSpecializedAdapterINS1F_15DefaultEpilogueISJ_SK_SK_NS1E_6thread17LinearCombinationISJ_Li1EffLNS1J_9ScaleType4KindE0ELNS_15FloatRoundStyleE2ESJ_EENS1_15EpilogueDefaultEEEEEvvEEEEvNT_6ParamsE)
        /*0fcc*/ 	.short	0x0210
        /*0fce*/ 	.short	0x0470


	//----- nvinfo : EIATTR_SW_WAR
	.align		4
.L_38:
        /*0fd0*/ 	.byte	0x04, 0x36
        /*0fd2*/ 	.short	(.L_40 - .L_39)
.L_39:
        /*0fd4*/ 	.word	0x00000008
.L_40:


//--------------------- .nv.callgraph             --------------------------
	.section	.nv.callgraph,"",@"SHT_CUDA_CALLGRAPH"
	.align	4
	.sectionentsize	8
	.align		4
        /*0000*/ 	.word	0x00000000
	.align		4
        /*0004*/ 	.word	0xffffffff
	.align		4
        /*0008*/ 	.word	0x00000000
	.align		4
        /*000c*/ 	.word	0xfffffffe
	.align		4
        /*0010*/ 	.word	0x00000000
	.align		4
        /*0014*/ 	.word	0xfffffffd
	.align		4
        /*0018*/ 	.word	0x00000000
	.align		4
        /*001c*/ 	.word	0xfffffffc


//--------------------- .nv.constant4             --------------------------
	.section	.nv.constant4,"a",@progbits
	.align	8
	.align		8
.nv.constant4:
        /*0000*/ 	.dword	_ZN40_INTERNAL_5eabe440_4_k_cu_540a2fc0_156254cuda3std3__45__cpo5beginE
	.align		8
        /*0008*/ 	.dword	_ZN40_INTERNAL_5eabe440_4_k_cu_540a2fc0_156254cuda3std3__45__cpo3endE
	.align		8
        /*0010*/ 	.dword	_ZN40_INTERNAL_5eabe440_4_k_cu_540a2fc0_156254cuda3std3__45__cpo6cbeginE
	.align		8
        /*0018*/ 	.dword	_ZN40_INTERNAL_5eabe440_4_k_cu_540a2fc0_156254cuda3std3__45__cpo4cendE
	.align		8
        /*0020*/ 	.dword	_ZN40_INTERNAL_5eabe440_4_k_cu_540a2fc0_156254cuda3std3__442_GLOBAL__N__5eabe440_4_k_cu_540a2fc0_156256ignoreE
	.align		8
        /*0028*/ 	.dword	_ZN40_INTERNAL_5eabe440_4_k_cu_540a2fc0_156254cuda3std3__419piecewise_constructE
	.align		8
        /*0030*/ 	.dword	_ZN40_INTERNAL_5eabe440_4_k_cu_540a2fc0_156254cuda3std3__48in_placeE
	.align		8
        /*0038*/ 	.dword	_ZN40_INTERNAL_5eabe440_4_k_cu_540a2fc0_156254cuda3std6ranges3__45__cpo4swapE
	.align		8
        /*0040*/ 	.dword	_ZN40_INTERNAL_5eabe440_4_k_cu_540a2fc0_156254cuda3std6ranges3__45__cpo9iter_moveE
	.align		8
        /*0048*/ 	.dword	_ZN40_INTERNAL_5eabe440_4_k_cu_540a2fc0_156254cute7productE
	.align		8
        /*0050*/ 	.dword	_ZN40_INTERNAL_5eabe440_4_k_cu_540a2fc0_156254cute1_E


//--------------------- .text._ZN7cutlass13device_kernelINS_4gemm6kernel13GemmUniversalIN4cute5tupleIJiiiiEEENS1_10collective13CollectiveMmaINS1_37MainloopSm90TmaGmmaWarpSpecializedFP8ILi6ENS5_IJNS4_1CILi2EEENSA_ILi1EEESC_EEENS1_35KernelTmaWarpSpecializedCooperativeEEENS5_IJNSA_ILi512EEENSA_ILi64EEESH_EEENS_12float_e4m3_tENS5_IJlSC_lEEESJ_SK_NS4_8TiledMMAINS4_8MMA_AtomIJNS4_4SM904GMMA30MMA_64x64x32_F32E4M3E4M3_SS_TNILNSO_7ScaleInE1ELSQ_1EEEEEENS4_6LayoutISD_NS5_IJSC_NSA_ILi0EEESU_EEEEENS5_IJNS4_10UnderscoreESX_SX_EEEEENS4_13SM90_TMA_LOADENS4_14ComposedLayoutINS4_7SwizzleILi2ELi4ELi3EEENS4_18smem_ptr_flag_bitsILi8EEENST_INS5_IJNSA_ILi8EEESH_EEENS5_IJSH_SC_EEEEEEEvNS4_8identityENS4_23SM90_TMA_LOAD_MULTICASTES1A_vS1B_EENS_8epilogue10collective6detail29Sm90TmaWarpSpecializedAdapterINS1F_15DefaultEpilogueISJ_SK_SK_NS1E_6thread17LinearCombinationISJ_Li1EffLNS1J_9ScaleType4KindE0ELNS_15FloatRoundStyleE2ESJ_EENS1_15EpilogueDefaultEEEEEvvEEEEvNT_6ParamsE --------------------------
	.section	.text._ZN7cutlass13device_kernelINS_4gemm6kernel13GemmUniversalIN4cute5tupleIJiiiiEEENS1_10collective13CollectiveMmaINS1_37MainloopSm90TmaGmmaWarpSpecializedFP8ILi6ENS5_IJNS4_1CILi2EEENSA_ILi1EEESC_EEENS1_35KernelTmaWarpSpecializedCooperativeEEENS5_IJNSA_ILi512EEENSA_ILi64EEESH_EEENS_12float_e4m3_tENS5_IJlSC_lEEESJ_SK_NS4_8TiledMMAINS4_8MMA_AtomIJNS4_4SM904GMMA30MMA_64x64x32_F32E4M3E4M3_SS_TNILNSO_7ScaleInE1ELSQ_1EEEEEENS4_6LayoutISD_NS5_IJSC_NSA_ILi0EEESU_EEEEENS5_IJNS4_10UnderscoreESX_SX_EEEEENS4_13SM90_TMA_LOADENS4_14ComposedLayoutINS4_7SwizzleILi2ELi4ELi3EEENS4_18smem_ptr_flag_bitsILi8EEENST_INS5_IJNSA_ILi8EEESH_EEENS5_IJSH_SC_EEEEEEEvNS4_8identityENS4_23SM90_TMA_LOAD_MULTICASTES1A_vS1B_EENS_8epilogue10collective6detail29Sm90TmaWarpSpecializedAdapterINS1F_15DefaultEpilogueISJ_SK_SK_NS1E_6thread17LinearCombinationISJ_Li1EffLNS1J_9ScaleType4KindE0ELNS_15FloatRoundStyleE2ESJ_EENS1_15EpilogueDefaultEEEEEvvEEEEvNT_6ParamsE,"ax",@progbits
	.align	128
.text._ZN7cutlass13device_kernelINS_4gemm6kernel13GemmUniversalIN4cute5tupleIJiiiiEEENS1_10collective13CollectiveMmaINS1_37MainloopSm90TmaGmmaWarpSpecializedFP8ILi6ENS5_IJNS4_1CILi2EEENSA_ILi1EEESC_EEENS1_35KernelTmaWarpSpecializedCooperativeEEENS5_IJNSA_ILi512EEENSA_ILi64EEESH_EEENS_12float_e4m3_tENS5_IJlSC_lEEESJ_SK_NS4_8TiledMMAINS4_8MMA_AtomIJNS4_4SM904GMMA30MMA_64x64x32_F32E4M3E4M3_SS_TNILNSO_7ScaleInE1ELSQ_1EEEEEENS4_6LayoutISD_NS5_IJSC_NSA_ILi0EEESU_EEEEENS5_IJNS4_10UnderscoreESX_SX_EEEEENS4_13SM90_TMA_LOADENS4_14ComposedLayoutINS4_7SwizzleILi2ELi4ELi3EEENS4_18smem_ptr_flag_bitsILi8EEENST_INS5_IJNSA_ILi8EEESH_EEENS5_IJSH_SC_EEEEEEEvNS4_8identityENS4_23SM90_TMA_LOAD_MULTICASTES1A_vS1B_EENS_8epilogue10collective6detail29Sm90TmaWarpSpecializedAdapterINS1F_15DefaultEpilogueISJ_SK_SK_NS1E_6thread17LinearCombinationISJ_Li1EffLNS1J_9ScaleType4KindE0ELNS_15FloatRoundStyleE2ESJ_EENS1_15EpilogueDefaultEEEEEvvEEEEvNT_6ParamsE:
        .type           _ZN7cutlass13device_kernelINS_4gemm6kernel13GemmUniversalIN4cute5tupleIJiiiiEEENS1_10collective13CollectiveMmaINS1_37MainloopSm90TmaGmmaWarpSpecializedFP8ILi6ENS5_IJNS4_1CILi2EEENSA_ILi1EEESC_EEENS1_35KernelTmaWarpSpecializedCooperativeEEENS5_IJNSA_ILi512EEENSA_ILi64EEESH_EEENS_12float_e4m3_tENS5_IJlSC_lEEESJ_SK_NS4_8TiledMMAINS4_8MMA_AtomIJNS4_4SM904GMMA30MMA_64x64x32_F32E4M3E4M3_SS_TNILNSO_7ScaleInE1ELSQ_1EEEEEENS4_6LayoutISD_NS5_IJSC_NSA_ILi0EEESU_EEEEENS5_IJNS4_10UnderscoreESX_SX_EEEEENS4_13SM90_TMA_LOADENS4_14ComposedLayoutINS4_7SwizzleILi2ELi4ELi3EEENS4_18smem_ptr_flag_bitsILi8EEENST_INS5_IJNSA_ILi8EEESH_EEENS5_IJSH_SC_EEEEEEEvNS4_8identityENS4_23SM90_TMA_LOAD_MULTICASTES1A_vS1B_EENS_8epilogue10collective6detail29Sm90TmaWarpSpecializedAdapterINS1F_15DefaultEpilogueISJ_SK_SK_NS1E_6thread17LinearCombinationISJ_Li1EffLNS1J_9ScaleType4KindE0ELNS_15FloatRoundStyleE2ESJ_EENS1_15EpilogueDefaultEEEEEvvEEEEvNT_6ParamsE,@function
        .size           _ZN7cutlass13device_kernelINS_4gemm6kernel13GemmUniversalIN4cute5tupleIJiiiiEEENS1_10collective13CollectiveMmaINS1_37MainloopSm90TmaGmmaWarpSpecializedFP8ILi6ENS5_IJNS4_1CILi2EEENSA_ILi1EEESC_EEENS1_35KernelTmaWarpSpecializedCooperativeEEENS5_IJNSA_ILi512EEENSA_ILi64EEESH_EEENS_12float_e4m3_tENS5_IJlSC_lEEESJ_SK_NS4_8TiledMMAINS4_8MMA_AtomIJNS4_4SM904GMMA30MMA_64x64x32_F32E4M3E4M3_SS_TNILNSO_7ScaleInE1ELSQ_1EEEEEENS4_6LayoutISD_NS5_IJSC_NSA_ILi0EEESU_EEEEENS5_IJNS4_10UnderscoreESX_SX_EEEEENS4_13SM90_TMA_LOADENS4_14ComposedLayoutINS4_7SwizzleILi2ELi4ELi3EEENS4_18smem_ptr_flag_bitsILi8EEENST_INS5_IJNSA_ILi8EEESH_EEENS5_IJSH_SC_EEEEEEEvNS4_8identityENS4_23SM90_TMA_LOAD_MULTICASTES1A_vS1B_EENS_8epilogue10collective6detail29Sm90TmaWarpSpecializedAdapterINS1F_15DefaultEpilogueISJ_SK_SK_NS1E_6thread17LinearCombinationISJ_Li1EffLNS1J_9ScaleType4KindE0ELNS_15FloatRoundStyleE2ESJ_EENS1_15EpilogueDefaultEEEEEvvEEEEvNT_6ParamsE,(.L_x_114 - _ZN7cutlass13device_kernelINS_4gemm6kernel13GemmUniversalIN4cute5tupleIJiiiiEEENS1_10collective13CollectiveMmaINS1_37MainloopSm90TmaGmmaWarpSpecializedFP8ILi6ENS5_IJNS4_1CILi2EEENSA_ILi1EEESC_EEENS1_35KernelTmaWarpSpecializedCooperativeEEENS5_IJNSA_ILi512EEENSA_ILi64EEESH_EEENS_12float_e4m3_tENS5_IJlSC_lEEESJ_SK_NS4_8TiledMMAINS4_8MMA_AtomIJNS4_4SM904GMMA30MMA_64x64x32_F32E4M3E4M3_SS_TNILNSO_7ScaleInE1ELSQ_1EEEEEENS4_6LayoutISD_NS5_IJSC_NSA_ILi0EEESU_EEEEENS5_IJNS4_10UnderscoreESX_SX_EEEEENS4_13SM90_TMA_LOADENS4_14ComposedLayoutINS4_7SwizzleILi2ELi4ELi3EEENS4_18smem_ptr_flag_bitsILi8EEENST_INS5_IJNSA_ILi8EEESH_EEENS5_IJSH_SC_EEEEEEEvNS4_8identityENS4_23SM90_TMA_LOAD_MULTICASTES1A_vS1B_EENS_8epilogue10collective6detail29Sm90TmaWarpSpecializedAdapterINS1F_15DefaultEpilogueISJ_SK_SK_NS1E_6thread17LinearCombinationISJ_Li1EffLNS1J_9ScaleType4KindE0ELNS_15FloatRoundStyleE2ESJ_EENS1_15EpilogueDefaultEEEEEvvEEEEvNT_6ParamsE)
        .other          _ZN7cutlass13device_kernelINS_4gemm6kernel13GemmUniversalIN4cute5tupleIJiiiiEEENS1_10collective13CollectiveMmaINS1_37MainloopSm90TmaGmmaWarpSpecializedFP8ILi6ENS5_IJNS4_1CILi2EEENSA_ILi1EEESC_EEENS1_35KernelTmaWarpSpecializedCooperativeEEENS5_IJNSA_ILi512EEENSA_ILi64EEESH_EEENS_12float_e4m3_tENS5_IJlSC_lEEESJ_SK_NS4_8TiledMMAINS4_8MMA_AtomIJNS4_4SM904GMMA30MMA_64x64x32_F32E4M3E4M3_SS_TNILNSO_7ScaleInE1ELSQ_1EEEEEENS4_6LayoutISD_NS5_IJSC_NSA_ILi0EEESU_EEEEENS5_IJNS4_10UnderscoreESX_SX_EEEEENS4_13SM90_TMA_LOADENS4_14ComposedLayoutINS4_7SwizzleILi2ELi4ELi3EEENS4_18smem_ptr_flag_bitsILi8EEENST_INS5_IJNSA_ILi8EEESH_EEENS5_IJSH_SC_EEEEEEEvNS4_8identityENS4_23SM90_TMA_LOAD_MULTICASTES1A_vS1B_EENS_8epilogue10collective6detail29Sm90TmaWarpSpecializedAdapterINS1F_15DefaultEpilogueISJ_SK_SK_NS1E_6thread17LinearCombinationISJ_Li1EffLNS1J_9ScaleType4KindE0ELNS_15FloatRoundStyleE2ESJ_EENS1_15EpilogueDefaultEEEEEvvEEEEvNT_6ParamsE,@"STO_CUDA_ENTRY STV_DEFAULT"
_ZN7cutlass13device_kernelINS_4gemm6kernel13GemmUniversalIN4cute5tupleIJiiiiEEENS1_10collective13CollectiveMmaINS1_37MainloopSm90TmaGmmaWarpSpecializedFP8ILi6ENS5_IJNS4_1CILi2EEENSA_ILi1EEESC_EEENS1_35KernelTmaWarpSpecializedCooperativeEEENS5_IJNSA_ILi512EEENSA_ILi64EEESH_EEENS_12float_e4m3_tENS5_IJlSC_lEEESJ_SK_NS4_8TiledMMAINS4_8MMA_AtomIJNS4_4SM904GMMA30MMA_64x64x32_F32E4M3E4M3_SS_TNILNSO_7ScaleInE1ELSQ_1EEEEEENS4_6LayoutISD_NS5_IJSC_NSA_ILi0EEESU_EEEEENS5_IJNS4_10UnderscoreESX_SX_EEEEENS4_13SM90_TMA_LOADENS4_14ComposedLayoutINS4_7SwizzleILi2ELi4ELi3EEENS4_18smem_ptr_flag_bitsILi8EEENST_INS5_IJNSA_ILi8EEESH_EEENS5_IJSH_SC_EEEEEEEvNS4_8identityENS4_23SM90_TMA_LOAD_MULTICASTES1A_vS1B_EENS_8epilogue10collective6detail29Sm90TmaWarpSpecializedAdapterINS1F_15DefaultEpilogueISJ_SK_SK_NS1E_6thread17LinearCombinationISJ_Li1EffLNS1J_9ScaleType4KindE0ELNS_15FloatRoundStyleE2ESJ_EENS1_15EpilogueDefaultEEEEEvvEEEEvNT_6ParamsE:
[----:B------:R-:W0:Y:S02]  /*0000*/  LDC R1, c[0x0][0x28] ;  /* 0x00000a00ff017b82 */ /* 0x000e240000000800 */
[----:B0-----:R-:W-:Y:S01]  /*0010*/  VIADD R1, R1, 0xfffffef0 ;  /* 0xfffffef001017836 */ /* 0x001fe20000000000 */
[----:B------:R-:W0:Y:S01]  /*0020*/  S2R R4, SR_TID.X ;  /* 0x0000000000047919 */ /* 0x000e220000002100 */
[----:B------:R-:W-:Y:S01]  /*0030*/  ELECT P0, URZ, PT ;  /* 0x00000000003f782f */ /* 0x000fe20003800000 */
[----:B------:R-:W-:Y:S01]  /*0040*/  BSSY B0, `(.L_x_0) ;  /* 0x0000015000007945 */ /* 0x000fe20003800000 */
[--C-:B0-----:R-:W-:Y:S02]  /*0050*/  SHF.R.U32.HI R0, RZ, 0x5, R4.reuse ;  /* 0x00000005ff007819 */ /* 0x101fe40000011604 */
[----:B------:R-:W-:-:S03]  /*0060*/  SHF.R.U32.HI R2, RZ, 0x7, R4 ;  /* 0x00000007ff027819 */ /* 0x000fc60000011604 */
[----:B------:R-:W0:Y:S04]  /*0070*/  SHFL.IDX PT, R3, R0, RZ, 0x1f ;  /* 0x00001fff00037589 */ /* 0x000e2800000e0000 */
[----:B------:R-:W1:Y:S01]  /*0080*/  SHFL.IDX PT, R2, R2, RZ, 0x1f ;  /* 0x00001fff02027589 */ /* 0x000e6200000e0000 */
[----:B0-----:R-:W-:Y:S02]  /*0090*/  R2UR UR4, R3 ;  /* 0x00000000030472ca */ /* 0x001fe400000e0000 */
[----:B-1----:R-:W-:-:S11]  /*00a0*/  R2UR UR8, R2 ;  /* 0x00000000020872ca */ /* 0x002fd600000e0000 */
[----:B------:R-:W-:Y:S02]  /*00b0*/  USHF.R.S32.HI UR5, URZ, 0x1f, UR4 ;  /* 0x0000001f3f057899 */ /* 0x000fe40008011404 */
[----:B------:R-:W-:Y:S02]  /*00c0*/  ISETP.NE.OR P0, PT, RZ, UR4, !P0 ;  /* 0x00000004ff007c0c */ /* 0x000fe4000c705670 */
[----:B------:R-:W-:-:S04]  /*00d0*/  ULEA.HI UR5, UR5, UR4, URZ, 0x2 ;  /* 0x0000000405057291 */ /* 0x000fc8000f8f103f */
[----:B------:R-:W-:-:S04]  /*00e0*/  ULOP3.LUT UR5, UR5, 0xfffffffc, URZ, 0xc0, !UPT ;  /* 0xfffffffc05057892 */ /* 0x000fc8000f8ec03f */
[----:B------:R-:W-:-:S03]  /*00f0*/  UIADD3 UR6, UR4, -UR5, URZ ;  /* 0x8000000504067290 */ /* 0x000fc6000fffe03f */
[----:B------:R-:W-:Y:S09]  /*0100*/  @P0 BRA `(.L_x_1) ;  /* 0x0000000000200947 */ /* 0x000ff20003800000 */
[----:B------:R-:W-:Y:S02]  /*0110*/  ULDC.64 UR4, c[0x0][0x198] ;  /* 0x0000660000047ab9 */ /* 0x000fe40000000a00 */
[----:B------:R-:W-:Y:S02]  /*0120*/  UIADD3 UR10, UP0, UR4, 0xf0, URZ ;  /* 0x000000f0040a7890 */ /* 0x000fe4000ff1e03f */
[----:B------:R-:W-:Y:S02]  /*0130*/  UIADD3 UR4, UP1, UR4, 0x1f0, URZ ;  /* 0x000001f004047890 */ /* 0x000fe4000ff3e03f */
[----:B------:R-:W-:Y:S02]  /*0140*/  UIADD3.X UR11, URZ, UR5, URZ, UP0, !UPT ;  /* 0x000000053f0b7290 */ /* 0x000fe400087fe43f */
[----:B------:R-:W-:-:S07]  /*0150*/  UIADD3.X UR5, URZ, UR5, URZ, UP1, !UPT ;  /* 0x000000053f057290 */ /* 0x000fce0008ffe43f */
[----:B------:R0:W-:Y:S02]  /*0160*/  UTMACCTL.PF [UR10] ;  /* 0x000000000a0079b9 */ /* 0x0001e40008040000 */
[----:B------:R0:W-:Y:S02]  /*0170*/  UTMACCTL.PF [UR4] ;  /* 0x00000000040079b9 */ /* 0x0001e40008040000 */
[----:B0-----:R-:W-:Y:S01]  /*0180*/  NOP ;  /* 0x0000000000007918 */ /* 0x001fe20000000000 */
.L_x_1:
[----:B------:R-:W-:Y:S05]  /*0190*/  BSYNC B0 ;  /* 0x0000000000007941 */ /* 0x000fea0003800000 */
.L_x_0:
[----:B------:R-:W0:Y:S01]  /*01a0*/  SHFL.IDX PT, R3, R0, RZ, 0x1f ;  /* 0x00001fff00037589 */ /* 0x000e2200000e0000 */
[----:B------:R-:W-:Y:S01]  /*01b0*/  UISETP.NE.AND UP0, UPT, UR6, 0x3, UPT ;  /* 0x000000030600788c */ /* 0x000fe2000bf05270 */
[----:B------:R-:W-:Y:S01]  /*01c0*/  ISETP.NE.AND P1, PT, RZ, UR8, PT ;  /* 0x00000008ff007c0c */ /* 0x000fe2000bf25270 */
[----:B------:R-:W-:Y:S02]  /*01d0*/  UIADD3 UR11, UR8, -0x1, URZ ;  /* 0xffffffff080b7890 */ /* 0x000fe4000fffe03f */
[----:B------:R-:W-:Y:S02]  /*01e0*/  UISETP.EQ.OR UP0, UPT, UR6, URZ, !UP0 ;  /* 0x0000003f0600728c */ /* 0x000fe4000c702670 */
[----:B------:R-:W-:Y:S02]  /*01f0*/  UISETP.GE.U32.AND UP1, UPT, UR11, 0x2, UPT ;  /* 0x000000020b00788c */ /* 0x000fe4000bf26070 */
[----:B------:R-:W-:-:S04]  /*0200*/  UISETP.EQ.AND UP0, UPT, UR8, URZ, UP0 ;  /* 0x0000003f0800728c */ /* 0x000fc80008702270 */
[----:B------:R-:W-:-:S04]  /*0210*/  USEL UR7, URZ, 0x1, !UP0 ;  /* 0x000000013f077887 */ /* 0x000fc8000c000000 */
[----:B------:R-:W-:Y:S01]  /*0220*/  USEL UR7, UR7, 0x2, UP1 ;  /* 0x0000000207077887 */ /* 0x000fe20008800000 */
[----:B0-----:R-:W-:-:S13]  /*0230*/  ISETP.NE.AND P0, PT, R3, RZ, PT ;  /* 0x000000ff0300720c */ /* 0x001fda0003f05270 */
[----:B------:R-:W-:Y:S05]  /*0240*/  @P0 BRA `(.L_x_2) ;  /* 0x0000000000680947 */ /* 0x000fea0003800000 */
[----:B------:R-:W0:Y:S01]  /*0250*/  S2UR UR10, SR_CgaCtaId ;  /* 0x00000000000a79c3 */ /* 0x000e220000008800 */
[----:B------:R-:W-:Y:S01]  /*0260*/  UMOV UR4, 0x400 ;  /* 0x0000040000047882 */ /* 0x000fe20000000000 */
[----:B------:R-:W-:Y:S01]  /*0270*/  UMOV UR5, 0x1 ;  /* 0x0000000100057882 */ /* 0x000fe20000000000 */
[----:B------:R-:W-:Y:S01]  /*0280*/  UMOV UR8, 0x4 ;  /* 0x0000000400087882 */ /* 0x000fe20000000000 */
[----:B------:R-:W-:Y:S01]  /*0290*/  ELECT P0, URZ, PT ;  /* 0x00000000003f782f */ /* 0x000fe20003800000 */
[----:B------:R-:W-:-:S04]  /*02a0*/  UIADD3 UR8, -UR8, 0x100000, URZ ;  /* 0x0010000008087890 */ /* 0x000fc8000fffe13f */
[----:B------:R-:W-:Y:S02]  /*02b0*/  USHF.L.U32 UR9, UR8, 0xb, URZ ;  /* 0x0000000b08097899 */ /* 0x000fe4000800063f */
[----:B------:R-:W-:Y:S02]  /*02c0*/  USHF.L.U32 UR8, UR8, 0x1, URZ ;  /* 0x0000000108087899 */ /* 0x000fe4000800063f */
[----:B0-----:R-:W-:Y:S02]  /*02d0*/  ULEA UR10, UR10, UR4, 0x18 ;  /* 0x000000040a0a7291 */ /* 0x001fe4000f8ec03f */
[----:B------:R-:W-:-:S04]  /*02e0*/  UIADD3 UR4, -UR5, 0x100000, URZ ;  /* 0x0010000005047890 */ /* 0x000fc8000fffe13f */
[----:B------:R-:W-:Y:S02]  /*02f0*/  USHF.L.U32 UR5, UR4, 0xb, URZ ;  /* 0x0000000b04057899 */ /* 0x000fe4000800063f */
[----:B------:R-:W-:Y:S01]  /*0300*/  USHF.L.U32 UR4, UR4, 0x1, URZ ;  /* 0x0000000104047899 */ /* 0x000fe2000800063f */
[----:B------:R-:W0:Y:S11]  /*0310*/  FENCE.VIEW.ASYNC.S ;  /* 0x00000000000073c6 */ /* 0x000e360000000000 */
[----:B0-----:R0:W1:Y:S01]  /*0320*/  SYNCS.EXCH.64 URZ, [UR10], UR4 ;  /* 0x000000040a3f75b2 */ /* 0x0010620008000100 */
[----:B------:R0:W2:Y:S01]  /*0330*/  SYNCS.EXCH.64 URZ, [UR10+0x30], UR8 ;  /* 0x000030080a3f75b2 */ /* 0x0000a20008000100 */
[----:B------:R0:W3:Y:S01]  /*0340*/  SYNCS.EXCH.64 URZ, [UR10+0x8], UR4 ;  /* 0x000008040a3f75b2 */ /* 0x0000e20008000100 */
[----:B------:R0:W4:Y:S01]  /*0350*/  SYNCS.EXCH.64 URZ, [UR10+0x38], UR8 ;  /* 0x000038080a3f75b2 */ /* 0x0001220008000100 */
[----:B------:R0:W0:Y:S01]  /*0360*/  SYNCS.EXCH.64 URZ, [UR10+0x10], UR4 ;  /* 0x000010040a3f75b2 */ /* 0x0000220008000100 */
[----:B------:R0:W0:Y:S01]  /*0370*/  SYNCS.EXCH.64 URZ, [UR10+0x40], UR8 ;  /* 0x000040080a3f75b2 */ /* 0x0000220008000100 */
[----:B------:R0:W0:Y:S01]  /*0380*/  SYNCS.EXCH.64 URZ, [UR10+0x18], UR4 ;  /* 0x000018040a3f75b2 */ /* 0x0000220008000100 */
[----:B------:R0:W0:Y:S01]  /*0390*/  SYNCS.EXCH.64 URZ, [UR10+0x48], UR8 ;  /* 0x000048080a3f75b2 */ /* 0x0000220008000100 */
[----:B------:R0:W0:Y:S01]  /*03a0*/  SYNCS.EXCH.64 URZ, [UR10+0x20], UR4 ;  /* 0x000020040a3f75b2 */ /* 0x0000220008000100 */
[----:B------:R0:W0:Y:S01]  /*03b0*/  SYNCS.EXCH.64 URZ, [UR10+0x50], UR8 ;  /* 0x000050080a3f75b2 */ /* 0x0000220008000100 */
[----:B------:R0:W0:Y:S01]  /*03c0*/  SYNCS.EXCH.64 URZ, [UR10+0x28], UR4 ;  /* 0x000028040a3f75b2 */ /* 0x0000220008000100 */
[----:B------:R0:W0:Y:S01]  /*03d0*/  SYNCS.EXCH.64 URZ, [UR10+0x58], UR8 ;  /* 0x000058080a3f75b2 */ /* 0x0000220008000100 */
[----:B------:R-:W-:Y:S01]  /*03e0*/  NOP ;  /* 0x0000000000007918 */ /* 0x000fe20000000000 */
.L_x_2:
[----:B------:R-:W-:Y:S01]  /*03f0*/  SHF.R.S32.HI R2, RZ, 0x1f, R4 ;  /* 0x0000001fff027819 */ /* 0x000fe20000011404 */
[----:B------:R-:W5:Y:S01]  /*0400*/  SHFL.IDX PT, R0, R0, RZ, 0x1f ;  /* 0x00001fff00007589 */ /* 0x000f6200000e0000 */
[----:B0-----:R-:W0:Y:S01]  /*0410*/  S2UR UR10, SR_CTAID.X ;  /* 0x00000000000a79c3 */ /* 0x001e220000002500 */
[----:B------:R-:W-:Y:S02]  /*0420*/  ELECT P0, URZ, PT ;  /* 0x00000000003f782f */ /* 0x000fe40003800000 */
[----:B------:R-:W-:Y:S01]  /*0430*/  LEA.HI R2, R2, R4, RZ, 0x7 ;  /* 0x0000000402027211 */ /* 0x000fe200078f38ff */
[----:B------:R-:W-:Y:S01]  /*0440*/  ULDC UR4, c[0x0][0x150] ;  /* 0x0000540000047ab9 */ /* 0x000fe20000000800 */
[----:B------:R-:W-:Y:S01]  /*0450*/  NOP ;  /* 0x0000000000007918 */ /* 0x000fe20000000000 */
[----:B------:R-:W-:Y:S01]  /*0460*/  NOP ;  /* 0x0000000000007918 */ /* 0x000fe20000000000 */
[----:B------:R-:W-:Y:S01]  /*0470*/  LOP3.LUT R2, R2, 0xffffff80, RZ, 0xc0, !PT ;  /* 0xffffff8002027812 */ /* 0x000fe200078ec0ff */
[----:B------:R-:W1:Y:S04]  /*0480*/  LDC R8, c[0x0][0x144] ;  /* 0x00005100ff087b82 */ /* 0x000e680000000800 */
[----:B------:R-:W-:-:S02]  /*0490*/  IMAD.IADD R5, R4, 0x1, -R2 ;  /* 0x0000000104057824 */ /* 0x000fc400078e0a02 */
[----:B------:R-:W2:Y:S03]  /*04a0*/  S2R R2, SR_CTAID.Y ;  /* 0x0000000000027919 */ /* 0x000ea60000002600 */
[----:B------:R-:W-:Y:S01]  /*04b0*/  SHF.R.S32.HI R4, RZ, 0x1f, R5 ;  /* 0x0000001fff047819 */ /* 0x000fe20000011405 */
[----:B------:R-:W3:Y:S03]  /*04c0*/  LDC R13, c[0x0][0x148] ;  /* 0x00005200ff0d7b82 */ /* 0x000ee60000000800 */
[----:B------:R-:W-:Y:S02]  /*04d0*/  LEA.HI R4, R4, R5, RZ, 0x3 ;  /* 0x0000000504047211 */ /* 0x000fe400078f18ff */
[----:B-----5:R-:W-:Y:S02]  /*04e0*/  ISETP.NE.OR P0, PT, R0, RZ, !P0 ;  /* 0x000000ff0000720c */ /* 0x020fe40004705670 */
[----:B------:R-:W-:-:S02]  /*04f0*/  SHF.R.S32.HI R0, RZ, 0x3, R4 ;  /* 0x00000003ff007819 */ /* 0x000fc40000011404 */
[----:B------:R-:W-:Y:S02]  /*0500*/  SHF.R.S32.HI R7, RZ, 0x1f, R4 ;  /* 0x0000001fff077819 */ /* 0x000fe40000011404 */
[----:B0-----:R-:W-:Y:S02]  /*0510*/  I2FP.F32.U32 R6, UR10 ;  /* 0x0000000a00067c45 */ /* 0x001fe40008201000 */
[----:B------:R-:W-:Y:S02]  /*0520*/  SHF.R.S32.HI R4, RZ, 0x1f, R3 ;  /* 0x0000001fff047819 */ /* 0x000fe40000011403 */
[----:B------:R-:W-:Y:S01]  /*0530*/  LEA.HI R7, R7, R0, RZ, 0x2 ;  /* 0x0000000007077211 */ /* 0x000fe200078f10ff */
[----:B------:R-:W-:Y:S01]  /*0540*/  FMUL R6, R6, UR4 ;  /* 0x0000000406067c20 */ /* 0x000fe20008400000 */
[----:B------:R-:W-:Y:S01]  /*0550*/  LEA.HI R4, R4, R3, RZ, 0x2 ;  /* 0x0000000304047211 */ /* 0x000fe200078f10ff */
[----:B------:R-:W-:Y:S01]  /*0560*/  VOTEU.ALL UP0, P0 ;  /* 0x00000000003f7886 */ /* 0x000fe20000000000 */
[----:B------:R-:W-:Y:S01]  /*0570*/  LOP3.LUT R7, R7, 0xfffffffc, RZ, 0xc0, !PT ;  /* 0xfffffffc07077812 */ /* 0x000fe200078ec0ff */
[----:B------:R-:W-:Y:S01]  /*0580*/  ULDC UR4, c[0x0][0x154] ;  /* 0x0000550000047ab9 */ /* 0x000fe20000000800 */
[----:B------:R-:W-:Y:S01]  /*0590*/  LOP3.LUT R4, R4, 0x3ffffffc, RZ, 0xc0, !PT ;  /* 0x3ffffffc04047812 */ /* 0x000fe200078ec0ff */
[----:B------:R-:W0:Y:S01]  /*05a0*/  F2I.U32.TRUNC.NTZ R6, R6 ;  /* 0x0000000600067305 */ /* 0x000e22000020f000 */
[----:B------:R-:W5:Y:S01]  /*05b0*/  @!UP0 S2UR UR9, SR_CgaCtaId ;  /* 0x00000000000989c3 */ /* 0x000f620000008800 */
[----:B------:R-:W-:Y:S01]  /*05c0*/  IMAD.IADD R7, R0, 0x1, -R7 ;  /* 0x0000000100077824 */ /* 0x000fe200078e0a07 */
[----:B------:R-:W-:Y:S01]  /*05d0*/  @!UP0 UMOV UR8, 0x400 ;  /* 0x0000040000088882 */ /* 0x000fe20000000000 */
[----:B------:R-:W-:Y:S01]  /*05e0*/  IMAD.IADD R4, R3, 0x1, -R4 ;  /* 0x0000000103047824 */ /* 0x000fe200078e0a04 */
[----:B------:R-:W-:-:S03]  /*05f0*/  VOTEU.ALL UP1, P0 ;  /* 0x00000000003f7886 */ /* 0x000fc60000020000 */
[----:B------:R-:W-:Y:S01]  /*0600*/  IMAD R7, R4, 0x4, R7 ;  /* 0x0000000404077824 */ /* 0x000fe200078e0207 */
[----:B--2---:R-:W-:-:S04]  /*0610*/  I2FP.F32.U32 R4, R2 ;  /* 0x0000000200047245 */ /* 0x004fc80000201000 */
[----:B------:R-:W-:Y:S01]  /*0620*/  LEA.HI R0, R7, R7, RZ, 0x1 ;  /* 0x0000000707007211 */ /* 0x000fe200078f08ff */
[----:B0-----:R-:W-:Y:S02]  /*0630*/  IMAD.MOV R9, RZ, RZ, -R6 ;  /* 0x000000ffff097224 */ /* 0x001fe400078e0a06 */
[----:B------:R-:W-:Y:S01]  /*0640*/  FMUL R6, R4, UR4 ;  /* 0x0000000404067c20 */ /* 0x000fe20008400000 */
[----:B------:R-:W-:Y:S01]  /*0650*/  LOP3.LUT R0, R0, 0xfffffffe, RZ, 0xc0, !PT ;  /* 0xfffffffe00007812 */ /* 0x000fe200078ec0ff */
[----:B------:R-:W-:Y:S01]  /*0660*/  UMOV UR4, 0x20 ;  /* 0x0000002000047882 */ /* 0x000fe20000000000 */
[----:B-1----:R-:W-:Y:S01]  /*0670*/  IMAD R4, R8, R9, UR10 ;  /* 0x0000000a08047e24 */ /* 0x002fe2000f8e0209 */
[----:B------:R-:W-:-:S04]  /*0680*/  @!UP0 UIADD3 UR4, -UR4, 0x100000, URZ ;  /* 0x0010000004048890 */ /* 0x000fc8000fffe13f */
[----:B------:R-:W-:Y:S02]  /*0690*/  @!UP0 USHF.L.U32 UR5, UR4, 0xb, URZ ;  /* 0x0000000b04058899 */ /* 0x000fe4000800063f */
[----:B------:R-:W-:Y:S01]  /*06a0*/  @!UP0 USHF.L.U32 UR4, UR4, 0x1, URZ ;  /* 0x0000000104048899 */ /* 0x000fe2000800063f */
[----:B------:R-:W0:Y:S01]  /*06b0*/  LDC R8, c[0x0][0x140] ;  /* 0x00005000ff087b82 */ /* 0x000e220000000800 */
[C---:B------:R-:W-:Y:S01]  /*06c0*/  IMAD.IADD R9, R7.reuse, 0x1, -R0 ;  /* 0x0000000107097824 */ /* 0x040fe200078e0a00 */
[----:B------:R-:W1:Y:S01]  /*06d0*/  F2I.U32.TRUNC.NTZ R6, R6 ;  /* 0x0000000600067305 */ /* 0x000e62000020f000 */
[----:B------:R-:W-:Y:S01]  /*06e0*/  IMAD.SHL.U32 R0, R7, 0x4, RZ ;  /* 0x0000000407007824 */ /* 0x000fe200078e00ff */
[----:B-----5:R-:W-:Y:S02]  /*06f0*/  @!UP0 ULEA UR8, UR9, UR8, 0x18 ;  /* 0x0000000809088291 */ /* 0x020fe4000f8ec03f */
[----:B------:R-:W-:Y:S01]  /*0700*/  ISETP.NE.AND P2, PT, R9, R4, PT ;  /* 0x000000040900720c */ /* 0x000fe20003f45270 */
[----:B------:R-:W-:Y:S01]  /*0710*/  VOTEU.ALL UP0, P0 ;  /* 0x00000000003f7886 */ /* 0x000fe20000000000 */
[----:B------:R-:W-:-:S02]  /*0720*/  LOP3.LUT R10, R7, 0xc, R0, 0x78, !PT ;  /* 0x0000000c070a7812 */ /* 0x000fc400078e7800 */
[----:B------:R-:W-:-:S03]  /*0730*/  LOP3.LUT P0, RZ, R5, 0x7, RZ, 0xc0, !PT ;  /* 0x0000000705ff7812 */ /* 0x000fc6000780c0ff */
[----:B------:R2:W-:Y:S01]  /*0740*/  STL [R1+0x80], R10 ;  /* 0x0000800a01007387 */ /* 0x0005e20000100800 */
[----:B------:R-:W-:-:S03]  /*0750*/  ISETP.LT.U32.AND P0, PT, R10, 0x2, !P0 ;  /* 0x000000020a00780c */ /* 0x000fc60004701070 */
[----:B------:R-:W5:Y:S02]  /*0760*/  FENCE.VIEW.ASYNC.S ;  /* 0x00000000000073c6 */ /* 0x000f640000000000 */
[----:B-----5:R2:W0:Y:S01]  /*0770*/  @!UP0 SYNCS.EXCH.64 URZ, [UR8+0x70], UR4 ;  /* 0x00007004083f85b2 */ /* 0x0204220008000100 */
[----:B-1----:R-:W-:Y:S01]  /*0780*/  IMAD.MOV R14, RZ, RZ, -R6 ;  /* 0x000000ffff0e7224 */ /* 0x002fe200078e0a06 */
[----:B------:R-:W-:Y:S02]  /*0790*/  SEL R5, RZ, 0x1, !P0 ;  /* 0x00000001ff057807 */ /* 0x000fe40004000000 */
[----:B------:R-:W-:Y:S01]  /*07a0*/  @P2 LEA.HI R0, R10, R10, RZ, 0x1 ;  /* 0x0000000a0a002211 */ /* 0x000fe200078f08ff */
[----:B---3--:R-:W-:-:S03]  /*07b0*/  IMAD R7, R13, R14, R2 ;  /* 0x0000000e0d077224 */ /* 0x008fc600078e0202 */
[----:B------:R-:W-:Y:S02]  /*07c0*/  @P2 SHF.R.S32.HI R0, RZ, 0x1, R0 ;  /* 0x00000001ff002819 */ /* 0x000fe40000011400 */
[----:B0-----:R-:W-:Y:S02]  /*07d0*/  ISETP.EQ.U32.AND P4, PT, R8, 0x1, PT ;  /* 0x000000010800780c */ /* 0x001fe40003f82070 */
[----:B------:R-:W-:Y:S01]  /*07e0*/  @P2 ISETP.NE.AND P3, PT, R0, R7, PT ;  /* 0x000000070000220c */ /* 0x000fe20003f65270 */
[----:B------:R-:W-:-:S03]  /*07f0*/  IMAD.MOV.U32 R0, RZ, RZ, 0x1 ;  /* 0x00000001ff007424 */ /* 0x000fc600078e00ff */
[----:B------:R-:W-:Y:S01]  /*0800*/  @P2 SEL R0, RZ, 0x1, P3 ;  /* 0x00000001ff002807 */ /* 0x000fe20001800000 */
[----:B------:R2:W0:Y:S01]  /*0810*/  @!UP1 SYNCS.EXCH.64 URZ, [UR8+0x78], UR4 ;  /* 0x00007804083f95b2 */ /* 0x0004220008000100 */
[----:B------:R-:W-:Y:S02]  /*0820*/  NOP ;  /* 0x0000000000007918 */ /* 0x000fe40000000000 */
[----:B------:R-:W-:-:S05]  /*0830*/  LOP3.LUT R0, R0, R5, RZ, 0xc0, !PT ;  /* 0x0000000500007212 */ /* 0x000fca00078ec0ff */
[----:B------:R2:W-:Y:S01]  /*0840*/  STL [R1+0x7c], R0 ;  /* 0x00007c0001007387 */ /* 0x0005e20000100800 */
[----:B------:R-:W-:Y:S05]  /*0850*/  @!P4 BRA `(.L_x_3) ;  /* 0x000000000008c947 */ /* 0x000fea0003800000 */
[----:B0---4-:R-:W-:Y:S01]  /*0860*/  UCGABAR_ARV ;  /* 0x00000000000079c7 */ /* 0x011fe20008000000 */
[----:B------:R-:W-:Y:S05]  /*0870*/  BRA `(.L_x_4) ;  /* 0x0000000000047947 */ /* 0x000fea0003800000 */
.L_x_3:
[----:B0---4-:R-:W-:Y:S01]  /*0880*/  NOP ;  /* 0x0000000000007918 */ /* 0x011fe20000000000 */
.L_x_4:
[----:B------:R-:W0:Y:S01]  /*0890*/  LDC R5, c[0x0][0x65c] ;  /* 0x00019700ff057b82 */ /* 0x000e220000000800 */
[----:B------:R-:W-:Y:S01]  /*08a0*/  IMAD.U32 R6, RZ, RZ, UR10 ;  /* 0x0000000aff067e24 */ /* 0x000fe2000f8e00ff */
[----:B--2---:R-:W-:Y:S01]  /*08b0*/  LOP3.LUT R0, R0, 0xdfffffff, RZ, 0xc0, !PT ;  /* 0xdfffffff00007812 */ /* 0x004fe200078ec0ff */
[----:B------:R-:W-:Y:S01]  /*08c0*/  IMAD.MOV.U32 R7, RZ, RZ, RZ ;  /* 0x000000ffff077224 */ /* 0x000fe200078e00ff */
[----:B0-----:R-:W-:-:S13]  /*08d0*/  ISETP.NE.AND P2, PT, R5, 0x1, PT ;  /* 0x000000010500780c */ /* 0x001fda0003f45270 */
[----:B------:R-:W0:Y:S01]  /*08e0*/  @P2 LDC R9, c[0x0][0x10] ;  /* 0x00000400ff092b82 */ /* 0x000e220000000800 */
[----:B------:R-:W-:Y:S01]  /*08f0*/  @P2 IMAD.MOV.U32 R3, RZ, RZ, RZ ;  /* 0x000000ffff032224 */ /* 0x000fe200078e00ff */
[----:B------:R-:W-:Y:S01]  /*0900*/  @P2 LOP3.LUT R0, R0, 0x20000000, RZ, 0xfc, !PT ;  /* 0x2000000000002812 */ /* 0x000fe200078efcff */
[----:B------:R-:W-:-:S05]  /*0910*/  @P2 IMAD.MOV.U32 R11, RZ, RZ, RZ ;  /* 0x000000ffff0b2224 */ /* 0x000fca00078e00ff */
[----:B------:R-:W1:Y:S01]  /*0920*/  @!P2 LDC R5, c[0x0][0xc] ;  /* 0x00000300ff05ab82 */ /* 0x000e620000000800 */
[----:B0-----:R-:W-:-:S04]  /*0930*/  @P2 IMAD.WIDE.U32 R8, R9, UR10, R2 ;  /* 0x0000000a09082c25 */ /* 0x001fc8000f8e0002 */
[----:B------:R-:W-:Y:S02]  /*0940*/  @P2 IMAD.MOV.U32 R23, RZ, RZ, R8 ;  /* 0x000000ffff172224 */ /* 0x000fe400078e0008 */
[----:B------:R-:W-:Y:S02]  /*0950*/  @P2 IMAD.IADD R152, R9, 0x1, R11 ;  /* 0x0000000109982824 */ /* 0x000fe400078e020b */
[----:B-1----:R-:W-:-:S04]  /*0960*/  @!P2 IMAD.WIDE.U32 R6, R2, R5, R6 ;  /* 0x000000050206a225 */ /* 0x002fc800078e0006 */
[----:B------:R-:W-:Y:S02]  /*0970*/  @!P2 IMAD.MOV.U32 R23, RZ, RZ, R6 ;  /* 0x000000ffff17a224 */ /* 0x000fe400078e0006 */
[----:B------:R-:W-:-:S03]  /*0980*/  @!P2 IMAD.MOV.U32 R152, RZ, RZ, R7 ;  /* 0x000000ffff98a224 */ /* 0x000fc600078e0007 */
[----:B------:R0:W-:Y:S04]  /*0990*/  STL [R1+0x88], R23 ;  /* 0x0000881701007387 */ /* 0x0001e80000100800 */
[----:B------:R0:W-:Y:S01]  /*09a0*/  STL [R1+0x84], R152 ;  /* 0x0000849801007387 */ /* 0x0001e20000100800 */
[----:B------:R-:W-:Y:S05]  /*09b0*/  @!P4 BRA `(.L_x_5) ;  /* 0x00000000000cc947 */ /* 0x000fea0003800000 */
[----:B------:R-:W-:Y:S01]  /*09c0*/  UCGABAR_WAIT ;  /* 0x0000000000007dc7 */ /* 0x000fe20008000000 */
[----:B------:R-:W-:Y:S01]  /*09d0*/  CCTL.IVALL ;  /* 0x00000000ff00798f */ /* 0x000fe20002000000 */
[----:B------:R-:W-:Y:S05]  /*09e0*/  BRA `(.L_x_6) ;  /* 0x0000000000047947 */ /* 0x000fea0003800000 */
.L_x_5:
[----:B------:R-:W-:Y:S06]  /*09f0*/  BAR.SYNC.DEFER_BLOCKING 0x0 ;  /* 0x0000000000007b1d */ /* 0x000fec0000010000 */
.L_x_6:
[----:B------:R-:W-:Y:S05]  /*0a00*/  @!P1 BRA `(.L_x_7) ;  /* 0x0000013000e89947 */ /* 0x000fea0003800000 */
[----:B------:R-:W-:-:S06]  /*0a10*/  UISETP.GT.U32.AND UP0, UPT, UR11, 0x1, UPT ;  /* 0x000000010b00788c */ /* 0x000fcc000bf04070 */
[----:B------:R-:W-:-:S13]  /*0a20*/  PLOP3.LUT P0, PT, PT, PT, UP0, 0x80, 0x0 ;  /* 0x000000000000781c */ /* 0x000fda0003f0f008 */
[----:B------:R-:W-:Y:S05]  /*0a30*/  @P0 EXIT ;  /* 0x000000000000094d */ /* 0x000fea0003800000 */
[----:B------:R-:W-:Y:S01]  /*0a40*/  IMAD.MOV.U32 R7, RZ, RZ, -0x1 ;  /* 0xffffffffff077424 */ /* 0x000fe200078e00ff */
[----:B------:R-:W-:Y:S01]  /*0a50*/  ULDC.64 UR4, c[0x0][0x650] ;  /* 0x0001940000047ab9 */ /* 0x000fe20000000a00 */
[----:B------:R-:W-:Y:S01]  /*0a60*/  IMAD.MOV.U32 R6, RZ, RZ, -0x1 ;  /* 0xffffffffff067424 */ /* 0x000fe200078e00ff */
[----:B------:R-:W-:Y:S01]  /*0a70*/  ISETP.GE.U32.AND P0, PT, R23, UR4, PT ;  /* 0x0000000417007c0c */ /* 0x000fe2000bf06070 */
[----:B------:R-:W-:Y:S01]  /*0a80*/  UMOV UR24, 0xffffffff ;  /* 0xffffffff00187882 */ /* 0x000fe20000000000 */
[----:B------:R1:W-:Y:S01]  /*0a90*/  STL [R1+0x90], R7 ;  /* 0x0000900701007387 */ /* 0x0003e20000100800 */
[----:B------:R-:W-:Y:S02]  /*0aa0*/  PRMT R5, RZ, 0x7610, R5 ;  /* 0x00007610ff057816 */ /* 0x000fe40000000005 */
[----:B------:R-:W-:Y:S01]  /*0ab0*/  ISETP.GE.U32.AND.EX P0, PT, R152, UR5, PT, P0 ;  /* 0x0000000598007c0c */ /* 0x000fe2000bf06100 */
[----:B------:R1:W-:-:S12]  /*0ac0*/  STL [R1+0x8c], R6 ;  /* 0x00008c0601007387 */ /* 0x0003d80000100800 */
[----:B-1----:R-:W-:Y:S05]  /*0ad0*/  @P0 BRA `(.L_x_8) ;  /* 0x0000000400380947 */ /* 0x002fea0003800000 */
[----:B------:R-:W1:Y:S01]  /*0ae0*/  LDC.64 R16, c[0x0][0x628] ;  /* 0x00018a00ff107b82 */ /* 0x000e620000000a00 */
[----:B------:R-:W-:Y:S02]  /*0af0*/  IMAD.MOV.U32 R6, RZ, RZ, R23 ;  /* 0x000000ffff067224 */ /* 0x000fe400078e0017 */
[----:B------:R-:W-:-:S05]  /*0b00*/  IMAD.MOV.U32 R7, RZ, RZ, R152 ;  /* 0x000000ffff077224 */ /* 0x000fca00078e0098 */
[----:B------:R-:W2:Y:S08]  /*0b10*/  LDC R12, c[0x0][0x630] ;  /* 0x00018c00ff0c7b82 */ /* 0x000eb00000000800 */
[----:B------:R-:W3:Y:S01]  /*0b20*/  LDC.64 R18, c[0x0][0x620] ;  /* 0x00018800ff127b82 */ /* 0x000ee20000000a00 */
[----:B-1----:R-:W-:-:S04]  /*0b30*/  ISETP.NE.U32.AND P0, PT, R16, RZ, PT ;  /* 0x000000ff1000720c */ /* 0x002fc80003f05070 */
[----:B------:R-:W-:-:S13]  /*0b40*/  ISETP.NE.AND.EX P0, PT, R17, RZ, PT, P0 ;  /* 0x000000ff1100720c */ /* 0x000fda0003f05300 */
[----:B--23--:R-:W-:Y:S05]  /*0b50*/  @!P0 BRA `(.L_x_9) ;  /* 0x0000000000288947 */ /* 0x00cfea0003800000 */
[----:B------:R-:W1:Y:S02]  /*0b60*/  LDC R5, c[0x0][0x634] ;  /* 0x00018d00ff057b82 */ /* 0x000e640000000800 */
[----:B-1----:R-:W-:-:S05]  /*0b70*/  IADD3 R5, P0, R23, R5, RZ ;  /* 0x0000000517057210 */ /* 0x002fca0007f1e0ff */
[----:B------:R-:W-:-:S04]  /*0b80*/  IMAD.X R15, RZ, RZ, R152, P0 ;  /* 0x000000ffff0f7224 */ /* 0x000fc800000e0698 */
[----:B------:R-:W-:-:S04]  /*0b90*/  IMAD.WIDE.U32 R6, R15, R16, RZ ;  /* 0x000000100f067225 */ /* 0x000fc800078e00ff */
[----:B------:R-:W-:-:S04]  /*0ba0*/  IMAD.WIDE.U32 R8, P0, R5, R17, R6 ;  /* 0x0000001105087225 */ /* 0x000fc80007800006 */
[----:B------:R-:W-:-:S04]  /*0bb0*/  IMAD.WIDE.U32 R6, R5, R16, RZ ;  /* 0x0000001005067225 */ /* 0x000fc800078e00ff */
[----:B------:R-:W-:Y:S01]  /*0bc0*/  IMAD.X R11, RZ, RZ, RZ, P0 ;  /* 0x000000ffff0b7224 */ /* 0x000fe200000e06ff */
[----:B------:R-:W-:Y:S01]  /*0bd0*/  IADD3 RZ, P0, R7, R8, RZ ;  /* 0x0000000807ff7210 */ /* 0x000fe20007f1e0ff */
[----:B------:R-:W-:-:S04]  /*0be0*/  IMAD.MOV.U32 R10, RZ, RZ, R9 ;  /* 0x000000ffff0a7224 */ /* 0x000fc800078e0009 */
[----:B------:R-:W-:-:S08]  /*0bf0*/  IMAD.WIDE.U32.X R6, R15, R17, R10, P0 ;  /* 0x000000110f067225 */ /* 0x000fd000000e040a */
.L_x_9:
[----:B------:R-:W1:Y:S01]  /*0c00*/  LDC.64 R20, c[0x0][0x640] ;  /* 0x00019000ff147b82 */ /* 0x000e620000000a00 */
[-C--:B------:R-:W-:Y:S01]  /*0c10*/  SHF.R.U64 R22, R6, R12.reuse, R7 ;  /* 0x0000000c06167219 */ /* 0x080fe20000001207 */
[----:B------:R-:W-:Y:S01]  /*0c20*/  IMAD.MOV.U32 R6, RZ, RZ, R23 ;  /* 0x000000ffff067224 */ /* 0x000fe200078e0017 */
[----:B------:R-:W-:Y:S01]  /*0c30*/  SHF.R.U32.HI R3, RZ, R12, R7 ;  /* 0x0000000cff037219 */ /* 0x000fe20000011607 */
[----:B------:R-:W-:Y:S01]  /*0c40*/  IMAD.MOV.U32 R7, RZ, RZ, R152 ;  /* 0x000000ffff077224 */ /* 0x000fe200078e0098 */
[----:B------:R-:W-:Y:S01]  /*0c50*/  IADD3 R5, P0, RZ, -R22, RZ ;  /* 0x80000016ff057210 */ /* 0x000fe20007f1e0ff */
[----:B0-----:R-:W-:Y:S02]  /*0c60*/  IMAD R23, R13, R14, R2 ;  /* 0x0000000e0d177224 */ /* 0x001fe400078e0202 */
[----:B------:R-:W0:Y:S01]  /*0c70*/  LDC R10, c[0x0][0x618] ;  /* 0x00018600ff0a7b82 */ /* 0x000e220000000800 */
[----:B------:R-:W-:Y:S02]  /*0c80*/  IMAD.MOV.U32 R13, RZ, RZ, 0x1 ;  /* 0x00000001ff0d7424 */ /* 0x000fe400078e00ff */
[----:B------:R-:W-:-:S02]  /*0c90*/  IMAD.X R3, RZ, RZ, ~R3, P0 ;  /* 0x000000ffff037224 */ /* 0x000fc400000e0e03 */
[----:B------:R-:W-:-:S03]  /*0ca0*/  IMAD.WIDE.U32 R6, R5, R18, R6 ;  /* 0x0000001205067225 */ /* 0x000fc600078e0006 */
[----:B------:R-:W2:Y:S01]  /*0cb0*/  LDC R9, c[0x0][0x608] ;  /* 0x00018200ff097b82 */ /* 0x000ea20000000800 */
[----:B------:R-:W-:-:S04]  /*0cc0*/  IMAD R8, R3, R18, RZ ;  /* 0x0000001203087224 */ /* 0x000fc800078e02ff */
[----:B------:R-:W-:Y:S02]  /*0cd0*/  IMAD R3, R5, R19, R8 ;  /* 0x0000001305037224 */ /* 0x000fe400078e0208 */
[----:B------:R-:W-:Y:S01]  /*0ce0*/  IMAD.MOV.U32 R5, RZ, RZ, -0x1 ;  /* 0xffffffffff057424 */ /* 0x000fe200078e00ff */
[----:B------:R-:W3:Y:S01]  /*0cf0*/  LDC R12, c[0x0][0x658] ;  /* 0x00019600ff0c7b82 */ /* 0x000ee20000000800 */
[----:B------:R-:W-:Y:S01]  /*0d00*/  IMAD.IADD R3, R7, 0x1, R3 ;  /* 0x0000000107037824 */ /* 0x000fe200078e0203 */
[----:B-1----:R-:W-:-:S04]  /*0d10*/  ISETP.NE.U32.AND P0, PT, R20, RZ, PT ;  /* 0x000000ff1400720c */ /* 0x002fc80003f05070 */
[----:B------:R-:W-:Y:S02]  /*0d20*/  ISETP.NE.AND.EX P0, PT, R21, RZ, PT, P0 ;  /* 0x000000ff1500720c */ /* 0x000fe40003f05300 */
[----:B------:R-:W1:Y:S01]  /*0d30*/  LDC R17, c[0x0][0x600] ;  /* 0x00018000ff117b82 */ /* 0x000e620000000800 */
[-CC-:B0-----:R-:W-:Y:S02]  /*0d40*/  SHF.R.U64 R15, R6, R10.reuse, R3.reuse ;  /* 0x0000000a060f7219 */ /* 0x181fe40000001203 */
[----:B------:R-:W-:-:S05]  /*0d50*/  SHF.R.U32.HI R6, RZ, R10, R3 ;  /* 0x0000000aff067219 */ /* 0x000fca0000011603 */
[----:B------:R-:W0:Y:S01]  /*0d60*/  LDC R16, c[0x0][0x648] ;  /* 0x00019200ff107b82 */ /* 0x000e220000000800 */
[-CC-:B--2---:R-:W-:Y:S02]  /*0d70*/  SHF.R.U64 R10, R15, R9.reuse, R6.reuse ;  /* 0x000000090f0a7219 */ /* 0x184fe40000001206 */
[----:B------:R-:W-:-:S05]  /*0d80*/  SHF.R.U32.HI R3, RZ, R9, R6 ;  /* 0x00000009ff037219 */ /* 0x000fca0000011606 */
[----:B------:R-:W2:Y:S01]  /*0d90*/  LDC R18, c[0x0][0x638] ;  /* 0x00018e00ff127b82 */ /* 0x000ea20000000800 */
[-C--:B---3--:R-:W-:Y:S02]  /*0da0*/  SHF.L.U32 R2, R5, R12.reuse, RZ ;  /* 0x0000000c05027219 */ /* 0x088fe400000006ff */
[--C-:B------:R-:W-:Y:S02]  /*0db0*/  SHF.R.U64 R14, R10, R12, R3.reuse ;  /* 0x0000000c0a0e7219 */ /* 0x100fe40000001203 */
[----:B------:R-:W-:Y:S02]  /*0dc0*/  LOP3.LUT R5, RZ, R2, RZ, 0x33, !PT ;  /* 0x00000002ff057212 */ /* 0x000fe400078e33ff */
[----:B------:R-:W-:Y:S01]  /*0dd0*/  SHF.R.U32.HI R3, RZ, R12, R3 ;  /* 0x0000000cff037219 */ /* 0x000fe20000011603 */
[----:B------:R-:W3:Y:S01]  /*0de0*/  LDC R19, c[0x0][0x610] ;  /* 0x00018400ff137b82 */ /* 0x000ee20000000800 */
[----:B------:R-:W-:Y:S01]  /*0df0*/  IMAD.MOV.U32 R2, RZ, RZ, R14 ;  /* 0x000000ffff027224 */ /* 0x000fe200078e000e */
[----:B------:R-:W-:Y:S06]  /*0e00*/  @!P0 BRA `(.L_x_10) ;  /* 0x0000000000288947 */ /* 0x000fec0003800000 */
[----:B------:R-:W4:Y:S02]  /*0e10*/  LDC R9, c[0x0][0x64c] ;  /* 0x00019300ff097b82 */ /* 0x000f240000000800 */
[----:B----4-:R-:W-:-:S05]  /*0e20*/  IADD3 R9, P0, R14, R9, RZ ;  /* 0x000000090e097210 */ /* 0x010fca0007f1e0ff */
        /* <DEDUP_REMOVED lines=8> */
.L_x_10:
[----:B0-----:R-:W-:Y:S01]  /*0eb0*/  SHF.R.U64 R3, R2, R16, R3 ;  /* 0x0000001002037219 */ /* 0x001fe20000001203 */
[----:B-1----:R-:W-:Y:S01]  /*0ec0*/  VIADD R6, R17, 0xffffffff ;  /* 0xffffffff11067836 */ /* 0x002fe20000000000 */
[----:B------:R-:W-:Y:S02]  /*0ed0*/  SHF.L.U32 R2, R13, R12, RZ ;  /* 0x0000000c0d027219 */ /* 0x000fe400000006ff */
[----:B------:R-:W-:Y:S01]  /*0ee0*/  LOP3.LUT R5, R10, R5, RZ, 0xc0, !PT ;  /* 0x000000050a057212 */ /* 0x000fe200078ec0ff */
[----:B------:R-:W-:Y:S01]  /*0ef0*/  IMAD.MOV R7, RZ, RZ, -R3 ;  /* 0x000000ffff077224 */ /* 0x000fe200078e0a03 */
[----:B------:R-:W-:Y:S02]  /*0f00*/  SEL R4, R4, R23, !P2 ;  /* 0x0000001704047207 */ /* 0x000fe40005000000 */
[----:B------:R-:W-:Y:S01]  /*0f10*/  LOP3.LUT R6, R15, R6, RZ, 0xc0, !PT ;  /* 0x000000060f067212 */ /* 0x000fe200078ec0ff */
[----:B------:R-:W-:Y:S01]  /*0f20*/  IMAD R5, R2, R3, R5 ;  /* 0x0000000302057224 */ /* 0x000fe200078e0205 */
[----:B------:R-:W-:Y:S01]  /*0f30*/  R2UR UR24, R22 ;  /* 0x00000000161872ca */ /* 0x000fe200000e0000 */
[----:B--2---:R-:W-:-:S02]  /*0f40*/  IMAD R2, R7, R18, R14 ;  /* 0x0000001207027224 */ /* 0x004fc400078e020e */
[----:B---3--:R-:W-:Y:S02]  /*0f50*/  IMAD R4, R5, R19, R4 ;  /* 0x0000001305047224 */ /* 0x008fe400078e0204 */
[----:B------:R-:W-:Y:S02]  /*0f60*/  IMAD R3, R2, R17, R6 ;  /* 0x0000001102037224 */ /* 0x000fe400078e0206 */
[----:B------:R-:W-:-:S03]  /*0f70*/  IMAD.MOV.U32 R5, RZ, RZ, 0x1 ;  /* 0x00000001ff057424 */ /* 0x000fc600078e00ff */
[----:B------:R-:W-:Y:S02]  /*0f80*/  SEL R6, R3, R4, !P2 ;  /* 0x0000000403067207 */ /* 0x000fe40005000000 */
[----:B------:R-:W-:-:S03]  /*0f90*/  SEL R2, R4, R3, !P2 ;  /* 0x0000000304027207 */ /* 0x000fc60005000000 */
[----:B------:R1:W-:Y:S04]  /*0fa0*/  STL [R1+0x8c], R6 ;  /* 0x00008c0601007387 */ /* 0x0003e80000100800 */
[----:B------:R1:W-:Y:S02]  /*0fb0*/  STL [R1+0x90], R2 ;  /* 0x0000900201007387 */ /* 0x0003e40000100800 */
.L_x_8:
[----:B------:R-:W-:-:S08]  /*0fc0*/  NOP ;  /* 0x0000000000007918 */ /* 0x000fd00000000000 */
[----:B------:R-:W2:Y:S02]  /*0fd0*/  USETMAXREG.TRY_ALLOC.CTAPOOL UP0, 0xe8 ;  /* 0x000000e8000079c8 */ /* 0x000ea40008000600 */
[----:B--2---:R-:W-:-:S13]  /*0fe0*/  PLOP3.LUT P0, PT, PT, PT, UP0, 0x80, 0x0 ;  /* 0x000000000000781c */ /* 0x004fda0003f0f008 */
[----:B------:R-:W-:Y:S05]  /*0ff0*/  @!P0 BRA `(.L_x_8) ;  /* 0xfffffffc00f08947 */ /* 0x000fea000383ffff */
[----:B------:R-:W-:Y:S01]  /*1000*/  ULDC.64 UR4, c[0x0][0x598] ;  /* 0x0001660000047ab9 */ /* 0x000fe20000000a00 */
[----:B------:R-:W-:Y:S01]  /*1010*/  ULDC.64 UR26, c[0x0][0x208] ;  /* 0x00008200001a7ab9 */ /* 0x000fe20000000a00 */
[----:B------:R-:W-:-:S04]  /*1020*/  ISETP.NE.U32.AND P0, PT, RZ, UR4, PT ;  /* 0x00000004ff007c0c */ /* 0x000fc8000bf05070 */
[----:B------:R-:W-:-:S13]  /*1030*/  ISETP.NE.AND.EX P0, PT, RZ, UR5, PT, P0 ;  /* 0x00000005ff007c0c */ /* 0x000fda000bf05300 */
[----:B------:R-:W-:Y:S05]  /*1040*/  @!P0 BRA `(.L_x_11) ;  /* 0x0000000000208947 */ /* 0x000fea0003800000 */
[----:B-1----:R-:W1:Y:S02]  /*1050*/  LDC.64 R2, c[0x0][0x598] ;  /* 0x00016600ff027b82 */ /* 0x002e640000000a00 */
[----:B-1----:R-:W2:Y:S02]  /*1060*/  LDG.E.64 R2, desc[UR26][R2.64] ;  /* 0x0000001a02027981 */ /* 0x002ea4000c1e1b00 */
[----:B--2---:R-:W-:-:S04]  /*1070*/  ISETP.NE.U32.AND P0, PT, R2, RZ, PT ;  /* 0x000000ff0200720c */ /* 0x004fc80003f05070 */
[----:B------:R-:W-:-:S13]  /*1080*/  ISETP.NE.AND.EX P0, PT, R3, RZ, PT, P0 ;  /* 0x000000ff0300720c */ /* 0x000fda0003f05300 */
[----:B------:R-:W-:Y:S05]  /*1090*/  @!P0 BRA `(.L_x_11) ;  /* 0x00000000000c8947 */ /* 0x000fea0003800000 */
[----:B------:R-:W2:Y:S02]  /*10a0*/  LD.E R2, desc[UR26][R2.64] ;  /* 0x0000001a02027980 */ /* 0x000ea4000c101900 */
[----:B--2---:R-:W-:Y:S01]  /*10b0*/  R2UR UR19, R2 ;  /* 0x00000000021372ca */ /* 0x004fe200000e0000 */
[----:B------:R-:W-:-:S14]  /*10c0*/  BRA `(.L_x_12) ;  /* 0x0000000000247947 */ /* 0x000fdc0003800000 */
.L_x_11:
[----:B------:R-:W-:Y:S02]  /*10d0*/  ULDC.64 UR4, c[0x0][0x588] ;  /* 0x0001620000047ab9 */ /* 0x000fe40000000a00 */
[----:B------:R-:W-:-:S04]  /*10e0*/  ISETP.NE.U32.AND P0, PT, RZ, UR4, PT ;  /* 0x00000004ff007c0c */ /* 0x000fc8000bf05070 */
[----:B------:R-:W-:-:S13]  /*10f0*/  ISETP.NE.AND.EX P0, PT, RZ, UR5, PT, P0 ;  /* 0x00000005ff007c0c */ /* 0x000fda000bf05300 */
[----:B------:R-:W-:Y:S05]  /*1100*/  @!P0 BRA `(.L_x_13) ;  /* 0x0000000000108947 */ /* 0x000fea0003800000 */
[----:B-1----:R-:W1:Y:S02]  /*1110*/  LDC.64 R2, c[0x0][0x588] ;  /* 0x00016200ff027b82 */ /* 0x002e640000000a00 */
[----:B-1----:R-:W2:Y:S02]  /*1120*/  LDG.E R2, desc[UR26][R2.64] ;  /* 0x0000001a02027981 */ /* 0x002ea4000c1e1900 */
[----:B--2---:R-:W-:Y:S01]  /*1130*/  R2UR UR19, R2 ;  /* 0x00000000021372ca */ /* 0x004fe200000e0000 */
[----:B------:R-:W-:-:S14]  /*1140*/  BRA `(.L_x_12) ;  /* 0x0000000000047947 */ /* 0x000fdc0003800000 */
.L_x_13:
[----:B------:R-:W-:-:S05]  /*1150*/  ULDC UR19, c[0x0][0x580] ;  /* 0x0001600000137ab9 */ /* 0x000fca0000000800 */
.L_x_12:
[----:B------:R-:W-:Y:S02]  /*1160*/  ULDC.64 UR4, c[0x0][0x5a0] ;  /* 0x0001680000047ab9 */ /* 0x000fe40000000a00 */
        /* <DEDUP_REMOVED lines=11> */
.L_x_14:
        /* <DEDUP_REMOVED lines=8> */
.L_x_16:
[----:B------:R-:W-:-:S05]  /*12a0*/  ULDC UR18, c[0x0][0x584] ;  /* 0x0001610000127ab9 */ /* 0x000fca0000000800 */
.L_x_15:
[----:B------:R-:W-:-:S13]  /*12b0*/  LOP3.LUT P0, RZ, R5, 0xff, RZ, 0xc0, !PT ;  /* 0x000000ff05ff7812 */ /* 0x000fda000780c0ff */
[----:B------:R-:W-:Y:S05]  /*12c0*/  @!P0 EXIT ;  /* 0x000000000000894d */ /* 0x000fea0003800000 */
[----:B------:R-:W-:Y:S01]  /*12d0*/  ULDC UR4, c[0x0][0x28c] ;  /* 0x0000a30000047ab9 */ /* 0x000fe20000000800 */
[----:B------:R-:W-:Y:S01]  /*12e0*/  ULDC.64 UR14, c[0x0][0x5c8] ;  /* 0x00017200000e7ab9 */ /* 0x000fe20000000a00 */
[----:B------:R-:W-:Y:S02]  /*12f0*/  UIADD3 UR4, UR4, 0x3f, URZ ;  /* 0x0000003f04047890 */ /* 0x000fe4000fffe03f */
[----:B------:R-:W-:Y:S02]  /*1300*/  USHF.L.U64.HI UR8, UR14, 0x7, UR15 ;  /* 0x000000070e087899 */ /* 0x000fe4000801020f */
[----:B------:R-:W-:Y:S02]  /*1310*/  USHF.R.S32.HI UR5, URZ, 0x1f, UR4 ;  /* 0x0000001f3f057899 */ /* 0x000fe40008011404 */
[----:B------:R-:W-:Y:S02]  /*1320*/  USHF.L.U32 UR9, UR14, 0x7, URZ ;  /* 0x000000070e097899 */ /* 0x000fe4000800063f */
[----:B------:R-:W-:-:S02]  /*1330*/  ULEA.HI UR5, UR5, UR4, URZ, 0x6 ;  /* 0x0000000405057291 */ /* 0x000fc4000f8f303f */
[----:B------:R-:W-:Y:S02]  /*1340*/  USHF.L.U64.HI UR10, UR14, 0x3, UR15 ;  /* 0x000000030e0a7899 */ /* 0x000fe4000801020f */
[----:B------:R-:W-:Y:S02]  /*1350*/  USHF.L.U32 UR11, UR14, 0x3, URZ ;  /* 0x000000030e0b7899 */ /* 0x000fe4000800063f */
[----:B------:R-:W-:Y:S02]  /*1360*/  USHF.L.U64.HI UR12, UR14, 0x8, UR15 ;  /* 0x000000080e0c7899 */ /* 0x000fe4000801020f */
[----:B------:R-:W-:Y:S02]  /*1370*/  USHF.L.U32 UR13, UR14, 0x8, URZ ;  /* 0x000000080e0d7899 */ /* 0x000fe4000800063f */
[----:B------:R-:W-:Y:S02]  /*1380*/  USHF.R.S32.HI UR17, URZ, 0x6, UR5 ;  /* 0x000000063f117899 */ /* 0x000fe40008011405 */
[----:B------:R-:W-:Y:S01]  /*1390*/  ULOP3.LUT UR14, UR7, 0x1, URZ, 0xfc, !UPT ;  /* 0x00000001070e7892 */ /* 0x000fe2000f8efc3f */
[----:B------:R-:W-:Y:S01]  /*13a0*/  UMOV UR4, URZ ;  /* 0x0000003f00047c82 */ /* 0x000fe20008000000 */
[----:B------:R-:W-:-:S10]  /*13b0*/  UMOV UR5, URZ ;  /* 0x0000003f00057c82 */ /* 0x000fd40008000000 */
.L_x_75:
[----:B01----:R-:W1:Y:S01]  /*13c0*/  S2R R2, SR_TID.X ;  /* 0x0000000000027919 */ /* 0x003e620000002100 */
[----:B------:R-:W2:Y:S01]  /*13d0*/  S2UR UR25, SR_CgaCtaId ;  /* 0x00000000001979c3 */ /* 0x000ea20000008800 */
[----:B------:R-:W-:Y:S01]  /*13e0*/  UMOV UR23, 0x400 ;  /* 0x0000040000177882 */ /* 0x000fe20000000000 */
[----:B------:R-:W-:Y:S01]  /*13f0*/  UMOV UR6, URZ ;  /* 0x0000003f00067c82 */ /* 0x000fe20008000000 */
[----:B------:R-:W-:Y:S01]  /*1400*/  STL [R1+0x78], RZ ;  /* 0x000078ff01007387 */ /* 0x000fe20000100800 */
[----:B------:R-:W-:Y:S01]  /*1410*/  UMOV UR20, URZ ;  /* 0x0000003f00147c82 */ /* 0x000fe20008000000 */
[----:B------:R-:W-:Y:S01]  /*1420*/  UMOV UR21, URZ ;  /* 0x0000003f00157c82 */ /* 0x000fe20008000000 */
[----:B------:R-:W-:Y:S01]  /*1430*/  CS2R R4, SRZ ;  /* 0x0000000000047805 */ /* 0x000fe2000001ff00 */
[----:B------:R-:W-:Y:S01]  /*1440*/  STL [R1+0x74], RZ ;  /* 0x000074ff01007387 */ /* 0x000fe20000100800 */
[----:B------:R-:W3:Y:S01]  /*1450*/  LDC R3, c[0x0][0x28c] ;  /* 0x0000a300ff037b82 */ /* 0x000ee20000000800 */
[----:B------:R-:W-:-:S02]  /*1460*/  CS2R R6, SRZ ;  /* 0x0000000000067805 */ /* 0x000fc4000001ff00 */
[----:B------:R-:W-:Y:S01]  /*1470*/  CS2R R8, SRZ ;  /* 0x0000000000087805 */ /* 0x000fe2000001ff00 */
[----:B------:R-:W-:Y:S01]  /*1480*/  STL [R1+0x70], RZ ;  /* 0x000070ff01007387 */ /* 0x000fe20000100800 */
[----:B------:R-:W-:Y:S02]  /*1490*/  CS2R R10, SRZ ;  /* 0x00000000000a7805 */ /* 0x000fe4000001ff00 */
[----:B------:R-:W-:Y:S02]  /*14a0*/  CS2R R12, SRZ ;  /* 0x00000000000c7805 */ /* 0x000fe4000001ff00 */
[----:B------:R-:W-:Y:S01]  /*14b0*/  CS2R R14, SRZ ;  /* 0x00000000000e7805 */ /* 0x000fe2000001ff00 */
[----:B------:R-:W-:Y:S01]  /*14c0*/  STL [R1+0x6c], RZ ;  /* 0x00006cff01007387 */ /* 0x000fe20000100800 */
[----:B------:R-:W-:Y:S02]  /*14d0*/  CS2R R16, SRZ ;  /* 0x0000000000107805 */ /* 0x000fe4000001ff00 */
[----:B------:R-:W-:-:S02]  /*14e0*/  CS2R R18, SRZ ;  /* 0x0000000000127805 */ /* 0x000fc4000001ff00 */
[----:B------:R-:W-:Y:S01]  /*14f0*/  CS2R R20, SRZ ;  /* 0x0000000000147805 */ /* 0x000fe2000001ff00 */
[----:B------:R-:W-:Y:S01]  /*1500*/  STL [R1+0x68], RZ ;  /* 0x000068ff01007387 */ /* 0x000fe20000100800 */
[----:B0-----:R-:W-:Y:S02]  /*1510*/  CS2R R22, SRZ ;  /* 0x0000000000167805 */ /* 0x001fe4000001ff00 */
[----:B------:R-:W-:Y:S02]  /*1520*/  CS2R R152, SRZ ;  /* 0x0000000000987805 */ /* 0x000fe4000001ff00 */
[----:B------:R-:W-:Y:S01]  /*1530*/  CS2R R154, SRZ ;  /* 0x00000000009a7805 */ /* 0x000fe2000001ff00 */
[----:B------:R-:W-:Y:S01]  /*1540*/  STL [R1+0x64], RZ ;  /* 0x000064ff01007387 */ /* 0x000fe20000100800 */
[----:B------:R-:W-:Y:S02]  /*1550*/  CS2R R156, SRZ ;  /* 0x00000000009c7805 */ /* 0x000fe4000001ff00 */
[----:B------:R-:W-:-:S02]  /*1560*/  CS2R R158, SRZ ;  /* 0x00000000009e7805 */ /* 0x000fc4000001ff00 */
[----:B------:R-:W-:Y:S01]  /*1570*/  CS2R R160, SRZ ;  /* 0x0000000000a07805 */ /* 0x000fe2000001ff00 */
[----:B------:R-:W-:Y:S01]  /*1580*/  STL [R1+0x60], RZ ;  /* 0x000060ff01007387 */ /* 0x000fe20000100800 */
[----:B------:R-:W-:Y:S02]  /*1590*/  CS2R R162, SRZ ;  /* 0x0000000000a27805 */ /* 0x000fe4000001ff00 */
[----:B------:R-:W-:Y:S02]  /*15a0*/  CS2R R164, SRZ ;  /* 0x0000000000a47805 */ /* 0x000fe4000001ff00 */
[----:B------:R-:W-:Y:S02]  /*15b0*/  CS2R R166, SRZ ;  /* 0x0000000000a67805 */ /* 0x000fe4000001ff00 */
[----:B-1----:R-:W-:Y:S01]  /*15c0*/  LOP3.LUT R2, R2, 0x80, RZ, 0xc0, !PT ;  /* 0x0000008002027812 */ /* 0x002fe200078ec0ff */
[----:B------:R-:W-:Y:S01]  /*15d0*/  STL [R1+0x5c], RZ ;  /* 0x00005cff01007387 */ /* 0x000fe20000100800 */
[----:B---3--:R-:W-:-:S02]  /*15e0*/  ISETP.GE.AND P0, PT, R3, 0x1, PT ;  /* 0x000000010300780c */ /* 0x008fc40003f06270 */
[----:B------:R-:W-:Y:S02]  /*15f0*/  CS2R R168, SRZ ;  /* 0x0000000000a87805 */ /* 0x000fe4000001ff00 */
[----:B------:R-:W-:Y:S01]  /*1600*/  SHF.R.U32.HI R2, RZ, 0x7, R2 ;  /* 0x00000007ff027819 */ /* 0x000fe20000011602 */
[----:B------:R-:W-:Y:S01]  /*1610*/  STL [R1+0x58], RZ ;  /* 0x000058ff01007387 */ /* 0x000fe20000100800 */
[----:B------:R-:W-:Y:S02]  /*1620*/  CS2R R170, SRZ ;  /* 0x0000000000aa7805 */ /* 0x000fe4000001ff00 */
[----:B------:R-:W-:Y:S02]  /*1630*/  CS2R R172, SRZ ;  /* 0x0000000000ac7805 */ /* 0x000fe4000001ff00 */
[----:B------:R-:W-:Y:S01]  /*1640*/  CS2R R174, SRZ ;  /* 0x0000000000ae7805 */ /* 0x000fe2000001ff00 */
[----:B------:R-:W-:Y:S01]  /*1650*/  STL [R1+0x54], RZ ;  /* 0x000054ff01007387 */ /* 0x000fe20000100800 */
[----:B------:R-:W-:-:S02]  /*1660*/  CS2R R176, SRZ ;  /* 0x0000000000b07805 */ /* 0x000fc4000001ff00 */
[----:B------:R-:W-:Y:S02]  /*1670*/  CS2R R178, SRZ ;  /* 0x0000000000b27805 */ /* 0x000fe4000001ff00 */
[----:B------:R-:W-:Y:S01]  /*1680*/  CS2R R180, SRZ ;  /* 0x0000000000b47805 */ /* 0x000fe2000001ff00 */
[----:B------:R-:W0:Y:S01]  /*1690*/  SHFL.IDX PT, R2, R2, RZ, 0x1f ;  /* 0x00001fff02027589 */ /* 0x000e2200000e0000 */
[----:B------:R-:W-:Y:S02]  /*16a0*/  CS2R R182, SRZ ;  /* 0x0000000000b67805 */ /* 0x000fe4000001ff00 */
[----:B------:R-:W-:Y:S02]  /*16b0*/  CS2R R184, SRZ ;  /* 0x0000000000b87805 */ /* 0x000fe4000001ff00 */
[----:B------:R-:W-:Y:S01]  /*16c0*/  CS2R R186, SRZ ;  /* 0x0000000000ba7805 */ /* 0x000fe2000001ff00 */
[----:B------:R1:W-:Y:S01]  /*16d0*/  STL [R1+0x50], RZ ;  /* 0x000050ff01007387 */ /* 0x0003e20000100800 */
[----:B------:R-:W-:-:S02]  /*16e0*/  CS2R R188, SRZ ;  /* 0x0000000000bc7805 */ /* 0x000fc4000001ff00 */
[----:B------:R-:W-:Y:S02]  /*16f0*/  CS2R R190, SRZ ;  /* 0x0000000000be7805 */ /* 0x000fe4000001ff00 */
[----:B------:R-:W-:Y:S01]  /*1700*/  CS2R R192, SRZ ;  /* 0x0000000000c07805 */ /* 0x000fe2000001ff00 */
[----:B------:R1:W-:Y:S01]  /*1710*/  STL [R1+0x4c], RZ ;  /* 0x00004cff01007387 */ /* 0x0003e20000100800 */
        /* <DEDUP_REMOVED lines=14> */
[----:B------:R-:W-:Y:S02]  /*1800*/  CS2R R216, SRZ ;  /* 0x0000000000d87805 */ /* 0x000fe4000001ff00 */
[----:B0-----:R-:W-:Y:S01]  /*1810*/  R2UR UR16, R2 ;  /* 0x00000000021072ca */ /* 0x001fe200000e0000 */
[----:B------:R1:W-:Y:S01]  /*1820*/  STL [R1+0x3c], RZ ;  /* 0x00003cff01007387 */ /* 0x0003e20000100800 */
[----:B------:R-:W-:Y:S02]  /*1830*/  CS2R R2, SRZ ;  /* 0x0000000000027805 */ /* 0x000fe4000001ff00 */
[----:B------:R-:W-:Y:S02]  /*1840*/  CS2R R218, SRZ ;  /* 0x0000000000da7805 */ /* 0x000fe4000001ff00 */
[----:B------:R-:W-:Y:S01]  /*1850*/  CS2R R220, SRZ ;  /* 0x0000000000dc7805 */ /* 0x000fe2000001ff00 */
[----:B------:R1:W-:Y:S01]  /*1860*/  STL [R1+0x38], RZ ;  /* 0x000038ff01007387 */ /* 0x0003e20000100800 */
[----:B------:R-:W-:-:S02]  /*1870*/  CS2R R222, SRZ ;  /* 0x0000000000de7805 */ /* 0x000fc4000001ff00 */
[----:B------:R-:W-:Y:S01]  /*1880*/  CS2R R224, SRZ ;  /* 0x0000000000e07805 */ /* 0x000fe2000001ff00 */
[----:B------:R-:W-:Y:S01]  /*1890*/  IMAD.MOV.U32 R226, RZ, RZ, RZ ;  /* 0x000000ffffe27224 */ /* 0x000fe200078e00ff */
[----:B------:R1:W-:Y:S01]  /*18a0*/  STL [R1+0x34], RZ ;  /* 0x000034ff01007387 */ /* 0x0003e20000100800 */
[----:B------:R-:W-:Y:S01]  /*18b0*/  IMAD.U32 R227, RZ, RZ, UR4 ;  /* 0x00000004ffe37e24 */ /* 0x000fe2000f8e00ff */
[----:B------:R-:W-:Y:S02]  /*18c0*/  CS2R R120, SRZ ;  /* 0x0000000000787805 */ /* 0x000fe4000001ff00 */
[----:B------:R-:W-:Y:S01]  /*18d0*/  CS2R R122, SRZ ;  /* 0x00000000007a7805 */ /* 0x000fe2000001ff00 */
[----:B------:R1:W-:Y:S01]  /*18e0*/  STL [R1+0x30], RZ ;  /* 0x000030ff01007387 */ /* 0x0003e20000100800 */
[----:B------:R-:W-:Y:S01]  /*18f0*/  ULEA.HI UR15, UR16, UR16, URZ, 0x1 ;  /* 0x00000010100f7291 */ /* 0x000fe2000f8f083f */
[----:B------:R-:W-:Y:S02]  /*1900*/  CS2R R124, SRZ ;  /* 0x00000000007c7805 */ /* 0x000fe4000001ff00 */
[----:B------:R-:W-:Y:S01]  /*1910*/  CS2R R126, SRZ ;  /* 0x00000000007e7805 */ /* 0x000fe2000001ff00 */
[----:B------:R1:W-:Y:S01]  /*1920*/  STL [R1+0x2c], RZ ;  /* 0x00002cff01007387 */ /* 0x0003e20000100800 */
[----:B------:R-:W-:Y:S01]  /*1930*/  ULOP3.LUT UR22, UR15, 0xffffe, URZ, 0xc0, !UPT ;  /* 0x000ffffe0f167892 */ /* 0x000fe2000f8ec03f */
[----:B------:R-:W-:Y:S01]  /*1940*/  CS2R R128, SRZ ;  /* 0x0000000000807805 */ /* 0x000fe2000001ff00 */
[----:B--2---:R-:W-:Y:S01]  /*1950*/  ULEA UR15, UR25, UR23, 0x18 ;  /* 0x00000017190f7291 */ /* 0x004fe2000f8ec03f */
[----:B------:R1:W-:Y:S01]  /*1960*/  STL [R1+0x28], RZ ;  /* 0x000028ff01007387 */ /* 0x0003e20000100800 */
[----:B------:R-:W-:Y:S01]  /*1970*/  UIADD3 UR22, UR16, -UR22, URZ ;  /* 0x8000001610167290 */ /* 0x000fe2000fffe03f */
[----:B------:R-:W-:Y:S01]  /*1980*/  CS2R R130, SRZ ;  /* 0x0000000000827805 */ /* 0x000fe2000001ff00 */
[----:B------:R-:W-:Y:S01]  /*1990*/  UMOV UR25, UR5 ;  /* 0x0000000500197c82 */ /* 0x000fe20008000000 */
[----:B------:R1:W-:Y:S01]  /*19a0*/  STL [R1+0x24], RZ ;  /* 0x000024ff01007387 */ /* 0x0003e20000100800 */
[----:B------:R-:W-:Y:S01]  /*19b0*/  ULEA UR22, UR22, UR15, 0xc ;  /* 0x0000000f16167291 */ /* 0x000fe2000f8e603f */
[----:B------:R-:W-:-:S02]  /*19c0*/  CS2R R132, SRZ ;  /* 0x0000000000847805 */ /* 0x000fc4000001ff00 */
[----:B------:R-:W-:Y:S01]  /*19d0*/  CS2R R134, SRZ ;  /* 0x0000000000867805 */ /* 0x000fe2000001ff00 */
[----:B------:R1:W-:Y:S01]  /*19e0*/  STL [R1+0x20], RZ ;  /* 0x000020ff01007387 */ /* 0x0003e20000100800 */
[----:B------:R-:W-:Y:S01]  /*19f0*/  UIADD3 UR22, UR22, 0x180, URZ ;  /* 0x0000018016167890 */ /* 0x000fe2000fffe03f */
[----:B------:R-:W-:Y:S02]  /*1a00*/  CS2R R136, SRZ ;  /* 0x0000000000887805 */ /* 0x000fe4000001ff00 */
[----:B------:R-:W-:Y:S01]  /*1a10*/  CS2R R138, SRZ ;  /* 0x00000000008a7805 */ /* 0x000fe2000001ff00 */
[----:B------:R1:W-:Y:S01]  /*1a20*/  STL [R1+0x1c], RZ ;  /* 0x00001cff01007387 */ /* 0x0003e20000100800 */
[----:B------:R-:W-:Y:S01]  /*1a30*/  USHF.R.U32.HI UR16, URZ, 0x4, UR22 ;  /* 0x000000043f107899 */ /* 0x000fe20008011616 */
[----:B------:R-:W-:Y:S02]  /*1a40*/  CS2R R140, SRZ ;  /* 0x00000000008c7805 */ /* 0x000fe4000001ff00 */
[----:B------:R-:W-:Y:S01]  /*1a50*/  CS2R R142, SRZ ;  /* 0x00000000008e7805 */ /* 0x000fe2000001ff00 */
[----:B------:R1:W-:Y:S01]  /*1a60*/  STL [R1+0x18], RZ ;  /* 0x000018ff01007387 */ /* 0x0003e20000100800 */
[----:B------:R-:W-:Y:S01]  /*1a70*/  ULOP3.LUT UR16, UR16, 0x3fff, URZ, 0xc0, !UPT ;  /* 0x00003fff10107892 */ /* 0x000fe2000f8ec03f */
[----:B------:R-:W-:-:S02]  /*1a80*/  CS2R R144, SRZ ;  /* 0x0000000000907805 */ /* 0x000fc4000001ff00 */
[----:B------:R-:W-:Y:S01]  /*1a90*/  CS2R R146, SRZ ;  /* 0x0000000000927805 */ /* 0x000fe2000001ff00 */
[----:B------:R1:W-:Y:S01]  /*1aa0*/  STL [R1+0x14], RZ ;  /* 0x000014ff01007387 */ /* 0x0003e20000100800 */
[----:B------:R-:W-:Y:S02]  /*1ab0*/  CS2R R148, SRZ ;  /* 0x0000000000947805 */ /* 0x000fe4000001ff00 */
[----:B------:R-:W-:Y:S02]  /*1ac0*/  CS2R R150, SRZ ;  /* 0x0000000000967805 */ /* 0x000fe4000001ff00 */
[----:B------:R-:W-:Y:S01]  /*1ad0*/  CS2R R88, SRZ ;  /* 0x0000000000587805 */ /* 0x000fe2000001ff00 */
[----:B------:R1:W-:Y:S01]  /*1ae0*/  STL [R1+0x10], RZ ;  /* 0x000010ff01007387 */ /* 0x0003e20000100800 */
[----:B------:R-:W-:Y:S02]  /*1af0*/  CS2R R90, SRZ ;  /* 0x00000000005a7805 */ /* 0x000fe4000001ff00 */
        /* <DEDUP_REMOVED lines=14> */
[----:B------:R1:W-:Y:S01]  /*1be0*/  STL [R1], RZ ;  /* 0x000000ff01007387 */ /* 0x0003e20000100800 */
[----:B------:R-:W-:Y:S02]  /*1bf0*/  CS2R R114, SRZ ;  /* 0x0000000000727805 */ /* 0x000fe4000001ff00 */
[----:B------:R-:W-:-:S02]  /*1c00*/  CS2R R116, SRZ ;  /* 0x0000000000747805 */ /* 0x000fc4000001ff00 */
[----:B------:R-:W-:Y:S02]  /*1c10*/  CS2R R118, SRZ ;  /* 0x0000000000767805 */ /* 0x000fe4000001ff00 */
[----:B------:R-:W-:Y:S02]  /*1c20*/  CS2R R56, SRZ ;  /* 0x0000000000387805 */ /* 0x000fe4000001ff00 */
[----:B------:R-:W-:Y:S02]  /*1c30*/  CS2R R58, SRZ ;  /* 0x00000000003a7805 */ /* 0x000fe4000001ff00 */
[----:B------:R-:W-:Y:S02]  /*1c40*/  CS2R R60, SRZ ;  /* 0x00000000003c7805 */ /* 0x000fe4000001ff00 */
        /* <DEDUP_REMOVED lines=28> */
[----:B------:R-:W-:Y:S01]  /*1e10*/  CS2R R54, SRZ ;  /* 0x0000000000367805 */ /* 0x000fe2000001ff00 */
[----:B-1----:R-:W-:Y:S06]  /*1e20*/  @!P0 BRA `(.L_x_17) ;  /* 0x0000001000d48947 */ /* 0x002fec0003800000 */
[----:B------:R-:W-:-:S06]  /*1e30*/  UISETP.NE.AND UP0, UPT, UR14, 0x3, UPT ;  /* 0x000000030e00788c */ /* 0x000fcc000bf05270 */
[----:B------:R-:W-:-:S13]  /*1e40*/  PLOP3.LUT P1, PT, PT, PT, UP0, 0x80, 0x0 ;  /* 0x000000000000781c */ /* 0x000fda0003f2f008 */
[----:B------:R-:W-:Y:S05]  /*1e50*/  @!P1 BRA `(.L_x_18) ;  /* 0x0000000000049947 */ /* 0x000fea0003800000 */
[----:B------:R-:W-:Y:S01]  /*1e60*/  BPT.TRAP 0x1 ;  /* 0x000000040000795c */ /* 0x000fe20000300000 */
.L_x_18:
[----:B------:R-:W-:Y:S01]  /*1e70*/  ULEA UR20, UR5, UR15, 0x3 ;  /* 0x0000000f05147291 */ /* 0x000fe2000f8e183f */
[----:B------:R-:W-:-:S05]  /*1e80*/  IMAD.U32 R2, RZ, RZ, UR4 ;  /* 0x00000004ff027e24 */ /* 0x000fca000f8e00ff */
[----:B------:R-:W-:-:S04]  /*1e90*/  SHF.L.U32 R2, R2, 0x1f, RZ ;  /* 0x0000001f02027819 */ /* 0x000fc800000006ff */
[----:B------:R0:W1:Y:S01]  /*1ea0*/  SYNCS.PHASECHK.TRANS64.TRYWAIT P0, [UR20], R2 ;  /* 0x00000002ff0075a7 */ /* 0x0000620008000154 */
[----:B------:R-:W-:Y:S05]  /*1eb0*/  @!P1 BRA `(.L_x_19) ;  /* 0x0000000000049947 */ /* 0x000fea0003800000 */
[----:B------:R-:W-:Y:S01]  /*1ec0*/  BPT.TRAP 0x1 ;  /* 0x000000040000795c */ /* 0x000fe20000300000 */
.L_x_19:
[----:B------:R2:W-:Y:S01]  /*1ed0*/  STL [R1+0x78], RZ ;  /* 0x000078ff01007387 */ /* 0x0005e20000100800 */
[----:B------:R-:W-:Y:S01]  /*1ee0*/  UMOV UR6, 0x2 ;  /* 0x0000000200067882 */ /* 0x000fe20000000000 */
[----:B-1----:R-:W-:Y:S05]  /*1ef0*/  @P0 BRA `(.L_x_20) ;  /* 0x0000000000080947 */ /* 0x002fea0003800000 */
[----:B------:R-:W1:Y:S02]  /*1f00*/  SYNCS.PHASECHK.TRANS64.TRYWAIT P0, [UR20], R2 ;  /* 0x00000002ff0075a7 */ /* 0x000e640008000154 */
[----:B-1----:R-:W-:Y:S05]  /*1f10*/  @!P0 BRA `(.L_x_21) ;  /* 0x0000013400988947 */ /* 0x002fea0003800000 */
.L_x_20:
[----:B------:R-:W-:Y:S01]  /*1f20*/  UIADD3 UR20, UR15, 0x30180, URZ ;  /* 0x000301800f147890 */ /* 0x000fe2000fffe03f */
[----:B------:R-:W-:Y:S01]  /*1f30*/  WARPGROUP.ARRIVE ;  /* 0x00000000000079c5 */ /* 0x000fe20000000000 */
[----:B------:R-:W-:Y:S01]  /*1f40*/  ULOP3.LUT UR25, UR16, 0x10000, URZ, 0xfc, !UPT ;  /* 0x0001000010197892 */ /* 0x000fe2000f8efc3f */
[----:B------:R3:W-:Y:S01]  /*1f50*/  STL [R1+0x74], RZ ;  /* 0x000074ff01007387 */ /* 0x0007e20000100800 */
[----:B------:R-:W-:Y:S01]  /*1f60*/  USHF.R.U32.HI UR20, URZ, 0x4, UR20 ;  /* 0x000000043f147899 */ /* 0x000fe20008011614 */
[----:B01----:R-:W-:Y:S01]  /*1f70*/  CS2R R2, SRZ ;  /* 0x0000000000027805 */ /* 0x003fe2000001ff00 */
[----:B------:R-:W-:Y:S01]  /*1f80*/  ULEA UR25, UR5, UR25, 0xb ;  /* 0x0000001905197291 */ /* 0x000fe2000f8e583f */
[----:B------:R3:W-:Y:S01]  /*1f90*/  STL [R1+0x70], RZ ;  /* 0x000070ff01007387 */ /* 0x0007e20000100800 */
[----:B------:R-:W-:Y:S01]  /*1fa0*/  ULOP3.LUT UR20, UR20, 0x3fff, URZ, 0xc0, !UPT ;  /* 0x00003fff14147892 */ /* 0x000fe2000f8ec03f */
[----:B------:R-:W-:Y:S01]  /*1fb0*/  CS2R R4, SRZ ;  /* 0x0000000000047805 */ /* 0x000fe2000001ff00 */
[----:B------:R-:W-:Y:S01]  /*1fc0*/  UIADD3 UR29, UR25, 0x200, URZ ;  /* 0x00000200191d7890 */ /* 0x000fe2000fffe03f */
[----:B------:R3:W-:Y:S01]  /*1fd0*/  STL [R1+0x6c], RZ ;  /* 0x00006cff01007387 */ /* 0x0007e20000100800 */
[----:B------:R-:W-:Y:S01]  /*1fe0*/  ULOP3.LUT UR20, UR20, 0x10000, URZ, 0xfc, !UPT ;  /* 0x0001000014147892 */ /* 0x000fe2000f8efc3f */
[----:B------:R-:W-:Y:S01]  /*1ff0*/  CS2R R6, SRZ ;  /* 0x0000000000067805 */ /* 0x000fe2000001ff00 */
[----:B------:R-:W-:Y:S01]  /*2000*/  UMOV UR21, 0x80000020 ;  /* 0x8000002000157882 */ /* 0x000fe20000000000 */
[----:B------:R-:W-:Y:S01]  /*2010*/  UMOV UR23, 0x80000020 ;  /* 0x8000002000177882 */ /* 0x000fe20000000000 */
[----:B------:R-:W-:Y:S01]  /*2020*/  ULEA UR28, UR5, UR20, 0x8 ;  /* 0x00000014051c7291 */ /* 0x000fe2000f8e403f */
[----:B------:R3:W-:Y:S01]  /*2030*/  STL [R1+0x68], RZ ;  /* 0x000068ff01007387 */ /* 0x0007e20000100800 */
[----:B------:R-:W-:Y:S01]  /*2040*/  UIADD3 UR30, UR25, 0x400, URZ ;  /* 0x00000400191e7890 */ /* 0x000fe2000fffe03f */
[----:B------:R-:W-:Y:S01]  /*2050*/  CS2R R8, SRZ ;  /* 0x0000000000087805 */ /* 0x000fe2000001ff00 */
[----:B------:R-:W-:Y:S01]  /*2060*/  UMOV UR20, UR25 ;  /* 0x0000001900147c82 */ /* 0x000fe20008000000 */
[----:B------:R3:W-:Y:S01]  /*2070*/  STL [R1+0x64], RZ ;  /* 0x000064ff01007387 */ /* 0x0007e20000100800 */
[----:B------:R-:W-:Y:S01]  /*2080*/  CS2R R10, SRZ ;  /* 0x00000000000a7805 */ /* 0x000fe2000001ff00 */
[----:B------:R-:W-:Y:S01]  /*2090*/  UMOV UR22, UR28 ;  /* 0x0000001c00167c82 */ /* 0x000fe20008000000 */
[----:B------:R-:W-:Y:S01]  /*20a0*/  CS2R R12, SRZ ;  /* 0x00000000000c7805 */ /* 0x000fe2000001ff00 */
[----:B------:R-:W-:Y:S01]  /*20b0*/  QGMMA.64x64x32.F32.E4M3.E4M3 R120, gdesc[UR20], RZ, !UPT ;  /* 0x00e00000147879f3 */ /* 0x000fe2000c7008ff */
[----:B------:R-:W-:Y:S01]  /*20c0*/  UMOV UR20, UR29 ;  /* 0x0000001d00147c82 */ /* 0x000fe20008000000 */
[----:B------:R-:W-:Y:S01]  /*20d0*/  UIADD3 UR29, UR25, 0x600, URZ ;  /* 0x00000600191d7890 */ /* 0x000fe2000fffe03f */
[----:B------:R3:W-:Y:S01]  /*20e0*/  STL [R1+0x60], RZ ;  /* 0x000060ff01007387 */ /* 0x0007e20000100800 */
[----:B------:R-:W-:Y:S01]  /*20f0*/  UMOV UR21, 0x80000020 ;  /* 0x8000002000157882 */ /* 0x000fe20000000000 */
[----:B------:R-:W-:Y:S01]  /*2100*/  CS2R R14, SRZ ;  /* 0x00000000000e7805 */ /* 0x000fe2000001ff00 */
[----:B------:R-:W-:Y:S01]  /*2110*/  QGMMA.64x64x32.F32.E4M3.E4M3 R88, gdesc[UR20], RZ, !UPT ;  /* 0x00e00000145879f3 */ /* 0x000fe2000c7008ff */
[----:B------:R-:W-:Y:S01]  /*2120*/  UMOV UR20, UR30 ;  /* 0x0000001e00147c82 */ /* 0x000fe20008000000 */
[----:B------:R-:W-:Y:S01]  /*2130*/  UMOV UR21, 0x80000020 ;  /* 0x8000002000157882 */ /* 0x000fe20000000000 */
[----:B------:R3:W-:Y:S01]  /*2140*/  STL [R1+0x5c], RZ ;  /* 0x00005cff01007387 */ /* 0x0007e20000100800 */
[----:B------:R-:W-:Y:S01]  /*2150*/  QGMMA.64x64x32.F32.E4M3.E4M3 R56, gdesc[UR20], RZ, !UPT ;  /* 0x00e00000143879f3 */ /* 0x000fe2000c7008ff */
[----:B------:R-:W-:Y:S01]  /*2160*/  UMOV UR20, UR29 ;  /* 0x0000001d00147c82 */ /* 0x000fe20008000000 */
[----:B------:R-:W-:Y:S01]  /*2170*/  UMOV UR21, 0x80000020 ;  /* 0x8000002000157882 */ /* 0x000fe20000000000 */
[----:B------:R3:W-:Y:S01]  /*2180*/  STL [R1+0x58], RZ ;  /* 0x000058ff01007387 */ /* 0x0007e20000100800 */
[----:B------:R-:W-:Y:S01]  /*2190*/  QGMMA.64x64x32.F32.E4M3.E4M3 R24, gdesc[UR20], RZ, !UPT ;  /* 0x00e00000141879f3 */ /* 0x000fe2000c7008ff */
[----:B------:R-:W-:Y:S01]  /*21a0*/  UIADD3 UR20, UR25, 0x2, URZ ;  /* 0x0000000219147890 */ /* 0x000fe2000fffe03f */
[----:B------:R-:W-:Y:S01]  /*21b0*/  CS2R R16, SRZ ;  /* 0x0000000000107805 */ /* 0x000fe2000001ff00 */
[----:B------:R-:W-:Y:S01]  /*21c0*/  UIADD3 UR22, UR28, 0x2, URZ ;  /* 0x000000021c167890 */ /* 0x000fe2000fffe03f */
[----:B------:R3:W-:Y:S01]  /*21d0*/  STL [R1+0x54], RZ ;  /* 0x000054ff01007387 */ /* 0x0007e20000100800 */
[----:B------:R-:W-:Y:S01]  /*21e0*/  UIADD3 UR28, UR25, 0x202, URZ ;  /* 0x00000202191c7890 */ /* 0x000fe2000fffe03f */
[----:B------:R-:W-:Y:S01]  /*21f0*/  CS2R R18, SRZ ;  /* 0x0000000000127805 */ /* 0x000fe2000001ff00 */
[----:B------:R-:W-:Y:S01]  /*2200*/  UIADD3 UR29, UR25, 0x402, URZ ;  /* 0x00000402191d7890 */ /* 0x000fe2000fffe03f */
[----:B------:R3:W-:Y:S01]  /*2210*/  STL [R1+0x50], RZ ;  /* 0x000050ff01007387 */ /* 0x0007e20000100800 */
[----:B------:R-:W-:Y:S01]  /*2220*/  UMOV UR21, 0x80000020 ;  /* 0x8000002000157882 */ /* 0x000fe20000000000 */
[----:B------:R-:W-:Y:S01]  /*2230*/  UMOV UR23, 0x80000020 ;  /* 0x8000002000177882 */ /* 0x000fe20000000000 */
[----:B------:R-:W-:Y:S01]  /*2240*/  UIADD3 UR25, UR25, 0x602, URZ ;  /* 0x0000060219197890 */ /* 0x000fe2000fffe03f */
        /* <DEDUP_REMOVED lines=49> */
[----:B------:R-:W-:Y:S01]  /*2560*/  CS2R R220, SRZ ;  /* 0x0000000000dc7805 */ /* 0x000fe2000001ff00 */
[----:B------:R-:W-:Y:S01]  /*2570*/  QGMMA.64x64x32.F32.E4M3.E4M3 R120, gdesc[UR20], R120 ;  /* 0x00e00000147879f3 */ /* 0x000fe20008700878 */
[----:B------:R-:W-:Y:S01]  /*2580*/  UMOV UR20, UR28 ;  /* 0x0000001c00147c82 */ /* 0x000fe20008000000 */
[----:B------:R-:W-:Y:S01]  /*2590*/  UMOV UR21, 0x80000020 ;  /* 0x8000002000157882 */ /* 0x000fe20000000000 */
[----:B------:R3:W-:Y:S01]  /*25a0*/  STL [R1+0x18], RZ ;  /* 0x000018ff01007387 */ /* 0x0007e20000100800 */
[----:B------:R-:W-:-:S02]  /*25b0*/  CS2R R222, SRZ ;  /* 0x0000000000de7805 */ /* 0x000fc4000001ff00 */
[----:B------:R-:W-:Y:S01]  /*25c0*/  CS2R R224, SRZ ;  /* 0x0000000000e07805 */ /* 0x000fe2000001ff00 */
[----:B------:R-:W-:Y:S01]  /*25d0*/  QGMMA.64x64x32.F32.E4M3.E4M3 R88, gdesc[UR20], R88 ;  /* 0x00e00000145879f3 */ /* 0x000fe20008700858 */
[----:B------:R-:W-:Y:S01]  /*25e0*/  UMOV UR20, UR29 ;  /* 0x0000001d00147c82 */ /* 0x000fe20008000000 */
[----:B------:R-:W-:Y:S01]  /*25f0*/  UMOV UR21, 0x80000020 ;  /* 0x8000002000157882 */ /* 0x000fe20000000000 */
[----:B------:R3:W-:Y:S01]  /*2600*/  STL [R1+0x14], RZ ;  /* 0x000014ff01007387 */ /* 0x0007e20000100800 */
[----:B------:R-:W-:Y:S01]  /*2610*/  QGMMA.64x64x32.F32.E4M3.E4M3 R56, gdesc[UR20], R56 ;  /* 0x00e00000143879f3 */ /* 0x000fe20008700838 */
[----:B------:R-:W-:Y:S01]  /*2620*/  UMOV UR20, UR25 ;  /* 0x0000001900147c82 */ /* 0x000fe20008000000 */
[----:B------:R-:W-:Y:S01]  /*2630*/  UMOV UR21, 0x80000020 ;  /* 0x8000002000157882 */ /* 0x000fe20000000000 */
[----:B------:R3:W-:Y:S01]  /*2640*/  STL [R1+0x10], RZ ;  /* 0x000010ff01007387 */ /* 0x0007e20000100800 */
[----:B------:R-:W-:Y:S01]  /*2650*/  QGMMA.64x64x32.F32.E4M3.E4M3 R24, gdesc[UR20], R24, gsb0 ;  /* 0x00e00000141879f3 */ /* 0x000fe20008000818 */
[----:B------:R-:W-:Y:S01]  /*2660*/  ULDC UR20, c[0x0][0x50c] ;  /* 0x0001430000147ab9 */ /* 0x000fe20000000800 */
[----:B------:R-:W-:Y:S01]  /*2670*/  IMAD.MOV.U32 R226, RZ, RZ, RZ ;  /* 0x000000ffffe27224 */ /* 0x000fe200078e00ff */
[----:B------:R-:W-:Y:S01]  /*2680*/  UISETP.NE.AND UP0, UPT, UR20, 0x2, UPT ;  /* 0x000000021400788c */ /* 0x000fe2000bf05270 */
[----:B------:R3:W-:Y:S03]  /*2690*/  STL [R1+0xc], RZ ;  /* 0x00000cff01007387 */ /* 0x0007e60000100800 */
[----:B------:R-:W-:Y:S01]  /*26a0*/  USEL UR20, URZ, 0x1, UP0 ;  /* 0x000000013f147887 */ /* 0x000fe20008000000 */
[----:B------:R3:W-:Y:S04]  /*26b0*/  STL [R1+0x8], RZ ;  /* 0x000008ff01007387 */ /* 0x0007e80000100800 */
[----:B------:R3:W-:Y:S01]  /*26c0*/  STL [R1+0x4], RZ ;  /* 0x000004ff01007387 */ /* 0x0007e20000100800 */
[----:B------:R-:W-:-:S03]  /*26d0*/  ISETP.NE.AND P0, PT, RZ, UR20, PT ;  /* 0x00000014ff007c0c */ /* 0x000fc6000bf05270 */
[----:B------:R3:W-:Y:S10]  /*26e0*/  STL [R1], RZ ;  /* 0x000000ff01007387 */ /* 0x0007f40000100800 */
[----:B---3--:R-:W-:Y:S05]  /*26f0*/  @!P0 BRA `(.L_x_22) ;  /* 0x0000000800848947 */ /* 0x008fea0003800000 */
[----:B------:R-:W-:Y:S02]  /*2700*/  WARPGROUP.DEPBAR.LE gsb0, 0x0 ;  /* 0x00008000000079c5 */ /* 0x000fe40000010000 */
[----:B------:R-:W-:-:S01]  /*2710*/  FADD R227, RZ, R25 ;  /* 0x00000019ffe37221 */ /* 0x000fc20000000000 */
[----:B------:R-:W-:Y:S01]  /*2720*/  FADD R226, RZ, R120 ;  /* 0x00000078ffe27221 */ /* 0x000fe20000000000 */
[----:B------:R-:W-:-:S01]  /*2730*/  FADD R225, RZ, R121 ;  /* 0x00000079ffe17221 */ /* 0x000fc20000000000 */
[----:B------:R-:W-:Y:S01]  /*2740*/  FADD R224, RZ, R122 ;  /* 0x0000007affe07221 */ /* 0x000fe20000000000 */
[----:B------:R-:W-:-:S01]  /*2750*/  FADD R223, RZ, R123 ;  /* 0x0000007bffdf7221 */ /* 0x000fc20000000000 */
[----:B------:R0:W-:Y:S01]  /*2760*/  STL [R1], R227 ;  /* 0x000000e301007387 */ /* 0x0001e20000100800 */
[----:B------:R-:W-:-:S01]  /*2770*/  FADD R222, RZ, R124 ;  /* 0x0000007cffde7221 */ /* 0x000fc20000000000 */
[----:B------:R-:W-:Y:S01]  /*2780*/  FADD R221, RZ, R125 ;  /* 0x0000007dffdd7221 */ /* 0x000fe20000000000 */
[----:B------:R-:W-:-:S01]  /*2790*/  FADD R220, RZ, R126 ;  /* 0x0000007effdc7221 */ /* 0x000fc20000000000 */
[----:B------:R-:W-:Y:S01]  /*27a0*/  FADD R219, RZ, R127 ;  /* 0x0000007fffdb7221 */ /* 0x000fe20000000000 */
[----:B------:R-:W-:-:S01]  /*27b0*/  FADD R218, RZ, R128 ;  /* 0x00000080ffda7221 */ /* 0x000fc20000000000 */
[----:B------:R-:W-:Y:S01]  /*27c0*/  FADD R217, RZ, R129 ;  /* 0x00000081ffd97221 */ /* 0x000fe20000000000 */
[----:B------:R-:W-:-:S01]  /*27d0*/  FADD R216, RZ, R130 ;  /* 0x00000082ffd87221 */ /* 0x000fc20000000000 */
[----:B------:R-:W-:Y:S01]  /*27e0*/  FADD R215, RZ, R131 ;  /* 0x00000083ffd77221 */ /* 0x000fe20000000000 */
[----:B------:R-:W-:-:S01]  /*27f0*/  FADD R214, RZ, R132 ;  /* 0x00000084ffd67221 */ /* 0x000fc20000000000 */
[----:B0-----:R-:W-:Y:S01]  /*2800*/  FADD R227, RZ, R26 ;  /* 0x0000001affe37221 */ /* 0x001fe20000000000 */
[----:B------:R-:W-:-:S01]  /*2810*/  FADD R213, RZ, R133 ;  /* 0x00000085ffd57221 */ /* 0x000fc20000000000 */
[----:B------:R-:W-:Y:S01]  /*2820*/  FADD R212, RZ, R134 ;  /* 0x00000086ffd47221 */ /* 0x000fe20000000000 */
[----:B------:R-:W-:-:S01]  /*2830*/  FADD R211, RZ, R135 ;  /* 0x00000087ffd37221 */ /* 0x000fc20000000000 */
[----:B------:R-:W-:Y:S01]  /*2840*/  FADD R210, RZ, R136 ;  /* 0x00000088ffd27221 */ /* 0x000fe20000000000 */
[----:B------:R0:W-:Y:S01]  /*2850*/  STL [R1+0x4], R227 ;  /* 0x000004e301007387 */ /* 0x0001e20000100800 */
        /* <DEDUP_REMOVED lines=92> */
[----:B------:R-:W-:Y:S01]  /*2e20*/  UMOV UR6, URZ ;  /* 0x0000003f00067c82 */ /* 0x000fe20008000000 */
[----:B0-----:R-:W-:-:S05]  /*2e30*/  FADD R227, RZ, R33 ;  /* 0x00000021ffe37221 */ /* 0x001fca0000000000 */
[----:B------:R0:W-:Y:S02]  /*2e40*/  STL [R1+0x20], R227 ;  /* 0x000020e301007387 */ /* 0x0001e40000100800 */
        /* <DEDUP_REMOVED lines=44> */
.L_x_22:
[----:B------:R-:W-:-:S04]  /*3110*/  UIADD3 UR25, UR5, 0x1, URZ ;  /* 0x0000000105197890 */ /* 0x000fc8000fffe03f */
[----:B------:R-:W-:-:S04]  /*3120*/  UISETP.NE.AND UP0, UPT, UR25, 0x6, UPT ;  /* 0x000000061900788c */ /* 0x000fc8000bf05270 */
[----:B------:R-:W-:Y:S02]  /*3130*/  USEL UR21, URZ, 0x1, UP0 ;  /* 0x000000013f157887 */ /* 0x000fe40008000000 */
[----:B------:R-:W-:Y:S02]  /*3140*/  USEL UR25, UR25, URZ, UP0 ;  /* 0x0000003f19197287 */ /* 0x000fe40008000000 */
[----:B------:R-:W-:-:S06]  /*3150*/  ULOP3.LUT UR21, UR4, UR21, URZ, 0x3c, !UPT ;  /* 0x0000001504157292 */ /* 0x000fcc000f8e3c3f */
[----:B0-----:R-:W-:Y:S01]  /*3160*/  IMAD.U32 R227, RZ, RZ, UR21 ;  /* 0x00000015ffe37e24 */ /* 0x001fe2000f8e00ff */
[----:B------:R-:W-:-:S06]  /*3170*/  UMOV UR21, 0x1 ;  /* 0x0000000100157882 */ /* 0x000fcc0000000000 */
.L_x_17:
[----:B------:R-:W-:-:S04]  /*3180*/  UISETP.LT.AND UP0, UPT, UR17, 0x1, UPT ;  /* 0x000000011100788c */ /* 0x000fc8000bf01270 */
[----:B------:R-:W-:-:S04]  /*3190*/  USEL UR22, UR17, 0x1, UP0 ;  /* 0x0000000111167887 */ /* 0x000fc80008000000 */
[----:B------:R-:W-:-:S04]  /*31a0*/  UIADD3 UR22, UR17, -UR22, URZ ;  /* 0x8000001611167290 */ /* 0x000fc8000fffe03f */
[----:B------:R-:W-:-:S06]  /*31b0*/  UISETP.GE.AND UP0, UPT, UR22, 0x1, UPT ;  /* 0x000000011600788c */ /* 0x000fcc000bf06270 */
[----:B------:R-:W-:-:S13]  /*31c0*/  PLOP3.LUT P0, PT, PT, PT, UP0, 0x80, 0x0 ;  /* 0x000000000000781c */ /* 0x000fda0003f0f008 */
[----:B------:R-:W-:Y:S05]  /*31d0*/  @!P0 BRA `(.L_x_23) ;  /* 0x0000001400148947 */ /* 0x000fea0003800000 */
[----:B------:R-:W-:Y:S01]  /*31e0*/  IMAD.U32 R228, RZ, RZ, UR22 ;  /* 0x00000016ffe47e24 */ /* 0x000fe2000f8e00ff */
[----:B------:R-:W-:Y:S01]  /*31f0*/  UMOV UR28, UR5 ;  /* 0x00000005001c7c82 */ /* 0x000fe20008000000 */
[----:B------:R-:W-:-:S05]  /*3200*/  ULDC UR30, c[0x0][0x50c] ;  /* 0x00014300001e7ab9 */ /* 0x000fca0000000800 */
.L_x_31:
[----:B------:R-:W-:-:S06]  /*3210*/  UISETP.NE.AND UP0, UPT, UR14, 0x3, UPT ;  /* 0x000000030e00788c */ /* 0x000fcc000bf05270 */
[----:B------:R-:W-:-:S13]  /*3220*/  PLOP3.LUT P1, PT, PT, PT, UP0, 0x80, 0x0 ;  /* 0x000000000000781c */ /* 0x000fda0003f2f008 */
[----:B-1---5:R-:W-:Y:S05]  /*3230*/  @!P1 BRA `(.L_x_24) ;  /* 0x0000000000049947 */ /* 0x022fea0003800000 */
[----:B------:R-:W-:Y:S01]  /*3240*/  BPT.TRAP 0x1 ;  /* 0x000000040000795c */ /* 0x000fe20000300000 */
.L_x_24:
[----:B------:R-:W0:Y:S01]  /*3250*/  S2UR UR22, SR_CgaCtaId ;  /* 0x00000000001679c3 */ /* 0x000e220000008800 */
[----:B------:R-:W-:Y:S01]  /*3260*/  UMOV UR15, 0x400 ;  /* 0x00000400000f7882 */ /* 0x000fe20000000000 */
[----:B------:R-:W-:Y:S01]  /*3270*/  SHF.L.U32 R229, R227, 0x1f, RZ ;  /* 0x0000001fe3e57819 */ /* 0x000fe200000006ff */
[----:B0-----:R-:W-:-:S04]  /*3280*/  ULEA UR15, UR22, UR15, 0x18 ;  /* 0x0000000f160f7291 */ /* 0x001fc8000f8ec03f */
[----:B------:R-:W-:-:S09]  /*3290*/  ULEA UR22, UR25, UR15, 0x3 ;  /* 0x0000000f19167291 */ /* 0x000fd2000f8e183f */
[----:B------:R0:W1:Y:S01]  /*32a0*/  SYNCS.PHASECHK.TRANS64.TRYWAIT P0, [UR22], R229 ;  /* 0x000000e5ff0075a7 */ /* 0x0000620008000156 */
[----:B------:R-:W-:Y:S05]  /*32b0*/  @!P1 BRA `(.L_x_25) ;  /* 0x0000000000049947 */ /* 0x000fea0003800000 */
[----:B------:R-:W-:Y:S01]  /*32c0*/  BPT.TRAP 0x1 ;  /* 0x000000040000795c */ /* 0x000fe20000300000 */
.L_x_25:
[----:B-1----:R-:W-:Y:S05]  /*32d0*/  @P0 BRA `(.L_x_26) ;  /* 0x0000000000080947 */ /* 0x002fea0003800000 */
[----:B------:R-:W1:Y:S02]  /*32e0*/  SYNCS.PHASECHK.TRANS64.TRYWAIT P0, [UR22], R229 ;  /* 0x000000e5ff0075a7 */ /* 0x000e640008000156 */
[----:B-1----:R-:W-:Y:S05]  /*32f0*/  @!P0 BRA `(.L_x_27) ;  /* 0x0000012000b88947 */ /* 0x002fea0003800000 */
.L_x_26:
[----:B------:R-:W-:Y:S01]  /*3300*/  UIADD3 UR22, UR15, 0x30180, URZ ;  /* 0x000301800f167890 */ /* 0x000fe2000fffe03f */
[----:B------:R-:W-:Y:S01]  /*3310*/  WARPGROUP.ARRIVE ;  /* 0x00000000000079c5 */ /* 0x000fe20000000000 */
[----:B------:R-:W-:Y:S02]  /*3320*/  UISETP.NE.AND UP0, UPT, UR20, URZ, UPT ;  /* 0x0000003f1400728c */ /* 0x000fe4000bf05270 */
[----:B------:R-:W-:Y:S02]  /*3330*/  USHF.R.U32.HI UR22, URZ, 0x4, UR22 ;  /* 0x000000043f167899 */ /* 0x000fe40008011616 */
[----:B------:R-:W-:Y:S02]  /*3340*/  USEL UR21, UR21, URZ, !UP0 ;  /* 0x0000003f15157287 */ /* 0x000fe4000c000000 */
[----:B------:R-:W-:Y:S02]  /*3350*/  ULOP3.LUT UR22, UR22, 0x3fff, URZ, 0xc0, !UPT ;  /* 0x00003fff16167892 */ /* 0x000fe4000f8ec03f */
[----:B------:R-:W-:-:S02]  /*3360*/  ULOP3.LUT UR29, UR16, 0x10000, URZ, 0xfc, !UPT ;  /* 0x00010000101d7892 */ /* 0x000fc4000f8efc3f */
[----:B------:R-:W-:Y:S02]  /*3370*/  ULOP3.LUT UR22, UR22, 0x10000, URZ, 0xfc, !UPT ;  /* 0x0001000016167892 */ /* 0x000fe4000f8efc3f */
[----:B------:R-:W-:Y:S02]  /*3380*/  UISETP.NE.U32.AND UP0, UPT, UR21, URZ, UPT ;  /* 0x0000003f1500728c */ /* 0x000fe4000bf05070 */
[----:B------:R-:W-:Y:S02]  /*3390*/  ULEA UR29, UR25, UR29, 0xb ;  /* 0x0000001d191d7291 */ /* 0x000fe4000f8e583f */
[----:B------:R-:W-:Y:S02]  /*33a0*/  ULEA UR31, UR25, UR22, 0x8 ;  /* 0x00000016191f7291 */ /* 0x000fe4000f8e403f */
[----:B------:R-:W-:Y:S02]  /*33b0*/  UIADD3 UR32, UR29, 0x200, URZ ;  /* 0x000002001d207890 */ /* 0x000fe4000fffe03f */
[----:B------:R-:W-:-:S02]  /*33c0*/  UIADD3 UR33, UR29, 0x400, URZ ;  /* 0x000004001d217890 */ /* 0x000fc4000fffe03f */
[----:B------:R-:W-:Y:S01]  /*33d0*/  UMOV UR20, UR29 ;  /* 0x0000001d00147c82 */ /* 0x000fe20008000000 */
[----:B------:R-:W-:Y:S01]  /*33e0*/  UMOV UR21, 0x80000020 ;  /* 0x8000002000157882 */ /* 0x000fe20000000000 */
[----:B------:R-:W-:Y:S01]  /*33f0*/  UMOV UR22, UR31 ;  /* 0x0000001f00167c82 */ /* 0x000fe20008000000 */
[----:B------:R-:W-:Y:S01]  /*3400*/  UMOV UR23, 0x80000020 ;  /* 0x8000002000177882 */ /* 0x000fe20000000000 */
[----:B------:R-:W-:Y:S01]  /*3410*/  UIADD3 UR34, UR29, 0x600, URZ ;  /* 0x000006001d227890 */ /* 0x000fe2000fffe03f */
[----:B------:R-:W-:Y:S01]  /*3420*/  QGMMA.64x64x32.F32.E4M3.E4M3 R120, gdesc[UR20], R120, UP0 ;  /* 0x00e00000147879f3 */ /* 0x000fe2000bf00878 */
        /* <DEDUP_REMOVED lines=9> */
[----:B------:R-:W-:-:S02]  /*34c0*/  UMOV UR21, 0x80000020 ;  /* 0x8000002000157882 */ /* 0x000fc40000000000 */
[----:B------:R-:W-:Y:S01]  /*34d0*/  QGMMA.64x64x32.F32.E4M3.E4M3 R24, gdesc[UR20], R24, UP0 ;  /* 0x00e00000141879f3 */ /* 0x000fe2000bf00818 */
[----:B------:R-:W-:Y:S02]  /*34e0*/  UIADD3 UR20, UR29, 0x2, URZ ;  /* 0x000000021d147890 */ /* 0x000fe4000fffe03f */
[----:B------:R-:W-:Y:S02]  /*34f0*/  UIADD3 UR22, UR31, 0x2, URZ ;  /* 0x000000021f167890 */ /* 0x000fe4000fffe03f */
[----:B------:R-:W-:Y:S01]  /*3500*/  UIADD3 UR31, UR29, 0x202, URZ ;  /* 0x000002021d1f7890 */ /* 0x000fe2000fffe03f */
[----:B------:R-:W-:Y:S01]  /*3510*/  UMOV UR21, 0x80000020 ;  /* 0x8000002000157882 */ /* 0x000fe20000000000 */
[----:B------:R-:W-:Y:S01]  /*3520*/  UMOV UR23, 0x80000020 ;  /* 0x8000002000177882 */ /* 0x000fe20000000000 */
[----:B------:R-:W-:Y:S02]  /*3530*/  UIADD3 UR29, UR29, 0x602, URZ ;  /* 0x000006021d1d7890 */ /* 0x000fe4000fffe03f */
[----:B------:R-:W-:-:S02]  /*3540*/  UISETP.NE.AND UP0, UPT, UR6, UR30, UPT ;  /* 0x0000001e0600728c */ /* 0x000fc4000bf05270 */
[----:B------:R-:W-:Y:S01]  /*3550*/  QGMMA.64x64x32.F32.E4M3.E4M3 R120, gdesc[UR20], R120 ;  /* 0x00e00000147879f3 */ /* 0x000fe20008700878 */
[----:B------:R-:W-:Y:S01]  /*3560*/  UMOV UR20, UR31 ;  /* 0x0000001f00147c82 */ /* 0x000fe20008000000 */
[----:B------:R-:W-:Y:S02]  /*3570*/  UMOV UR21, 0x80000020 ;  /* 0x8000002000157882 */ /* 0x000fe40000000000 */
[----:B------:R-:W-:Y:S01]  /*3580*/  QGMMA.64x64x32.F32.E4M3.E4M3 R88, gdesc[UR20], R88 ;  /* 0x00e00000145879f3 */ /* 0x000fe20008700858 */
[----:B------:R-:W-:Y:S01]  /*3590*/  UMOV UR20, UR32 ;  /* 0x0000002000147c82 */ /* 0x000fe20008000000 */
[----:B------:R-:W-:Y:S02]  /*35a0*/  UMOV UR21, 0x80000020 ;  /* 0x8000002000157882 */ /* 0x000fe40000000000 */
[----:B------:R-:W-:Y:S01]  /*35b0*/  QGMMA.64x64x32.F32.E4M3.E4M3 R56, gdesc[UR20], R56 ;  /* 0x00e00000143879f3 */ /* 0x000fe20008700838 */
[----:B------:R-:W-:Y:S01]  /*35c0*/  UMOV UR20, UR29 ;  /* 0x0000001d00147c82 */ /* 0x000fe20008000000 */
[----:B------:R-:W-:-:S02]  /*35d0*/  UMOV UR21, 0x80000020 ;  /* 0x8000002000157882 */ /* 0x000fc40000000000 */
[----:B------:R-:W-:Y:S01]  /*35e0*/  QGMMA.64x64x32.F32.E4M3.E4M3 R24, gdesc[UR20], R24, gsb0 ;  /* 0x00e00000141879f3 */ /* 0x000fe20008000818 */
[----:B------:R-:W-:-:S06]  /*35f0*/  USEL UR20, URZ, 0x1, UP0 ;  /* 0x000000013f147887 */ /* 0x000fcc0008000000 */
[----:B------:R-:W-:Y:S01]  /*3600*/  ISETP.NE.AND P0, PT, RZ, UR20, PT ;  /* 0x00000014ff007c0c */ /* 0x000fe2000bf05270 */
[----:B------:R-:W-:-:S12]  /*3610*/  WARPGROUP.DEPBAR.LE gsb0, 0x1 ;  /* 0x00008000000079c5 */ /* 0x000fd80000010100 */
[----:B------:R-:W-:Y:S05]  /*3620*/  @!P0 BRA `(.L_x_28) ;  /* 0x0000000c00888947 */ /* 0x000fea0003800000 */
[----:B------:R-:W-:Y:S02]  /*3630*/  WARPGROUP.DEPBAR.LE gsb0, 0x0 ;  /* 0x00008000000079c5 */ /* 0x000fe40000010000 */
[----:B------:R-:W-:-:S01]  /*3640*/  FADD R226, R120, R226 ;  /* 0x000000e278e27221 */ /* 0x000fc20000000000 */
[----:B------:R1:W-:Y:S01]  /*3650*/  STL [R1+0x98], R227 ;  /* 0x000098e301007387 */ /* 0x0003e20000100800 */
[----:B------:R-:W-:-:S01]  /*3660*/  FADD R225, R121, R225 ;  /* 0x000000e179e17221 */ /* 0x000fc20000000000 */
[----:B------:R-:W-:Y:S01]  /*3670*/  FADD R224, R122, R224 ;  /* 0x000000e07ae07221 */ /* 0x000fe20000000000 */
[----:B------:R-:W-:-:S01]  /*3680*/  FADD R223, R123, R223 ;  /* 0x000000df7bdf7221 */ /* 0x000fc20000000000 */
[----:B------:R-:W-:Y:S01]  /*3690*/  FADD R222, R124, R222 ;  /* 0x000000de7cde7221 */ /* 0x000fe20000000000 */
[----:B-1----:R-:W3:Y:S04]  /*36a0*/  LDL.LU R227, [R1+0x34] ;  /* 0x0000340001e37983 */ /* 0x002ee80000300800 */
[----:B-----5:R1:W-:Y:S01]  /*36b0*/  STL [R1+0x94], R0 ;  /* 0x0000940001007387 */ /* 0x0203e20000100800 */
[----:B------:R-:W-:-:S01]  /*36c0*/  FADD R221, R125, R221 ;  /* 0x000000dd7ddd7221 */ /* 0x000fc20000000000 */
[----:B------:R-:W-:-:S02]  /*36d0*/  FADD R220, R126, R220 ;  /* 0x000000dc7edc7221 */ /* 0x000fc40000000000 */
[----:B-1----:R-:W4:Y:S04]  /*36e0*/  LDL.LU R0, [R1+0x30] ;  /* 0x0000300001007983 */ /* 0x002f280000300800 */
[----:B------:R1:W-:Y:S01]  /*36f0*/  STL [R1+0x9c], R226 ;  /* 0x00009ce201007387 */ /* 0x0003e20000100800 */
[----:B------:R-:W-:-:S03]  /*3700*/  FADD R219, R127, R219 ;  /* 0x000000db7fdb7221 */ /* 0x000fc60000000000 */
[----:B-1----:R-:W2:Y:S04]  /*3710*/  LDL.LU R226, [R1+0x2c] ;  /* 0x00002c0001e27983 */ /* 0x002ea80000300800 */
        /* <DEDUP_REMOVED lines=12> */
[----:B------:R1:W-:Y:S04]  /*37e0*/  STL [R1+0xb0], R221 ;  /* 0x0000b0dd01007387 */ /* 0x0003e80000100800 */
        /* <DEDUP_REMOVED lines=12> */
[----:B-1----:R-:W2:Y:S01]  /*38b0*/  LDL.LU R215, [R1] ;  /* 0x0000000001d77983 */ /* 0x002ea20000300800 */
[----:B------:R-:W-:-:S01]  /*38c0*/  FADD R214, R132, R214 ;  /* 0x000000d684d67221 */ /* 0x000fc20000000000 */
[----:B------:R-:W-:Y:S01]  /*38d0*/  FADD R213, R133, R213 ;  /* 0x000000d585d57221 */ /* 0x000fe20000000000 */
[----:B------:R-:W-:-:S01]  /*38e0*/  FADD R212, R134, R212 ;  /* 0x000000d486d47221 */ /* 0x000fc20000000000 */
[----:B------:R-:W-:Y:S01]  /*38f0*/  FADD R211, R135, R211 ;  /* 0x000000d387d37221 */ /* 0x000fe20000000000 */
[----:B------:R-:W-:-:S01]  /*3900*/  FADD R210, R136, R210 ;  /* 0x000000d288d27221 */ /* 0x000fc20000000000 */
[----:B------:R-:W-:Y:S01]  /*3910*/  STL [R1+0xcc], R214 ;  /* 0x0000ccd601007387 */ /* 0x000fe20000100800 */
[----:B------:R-:W-:-:S01]  /*3920*/  FADD R209, R137, R209 ;  /* 0x000000d189d17221 */ /* 0x000fc20000000000 */
[----:B------:R-:W-:Y:S01]  /*3930*/  FADD R208, R138, R208 ;  /* 0x000000d08ad07221 */ /* 0x000fe20000000000 */
[----:B------:R-:W-:-:S01]  /*3940*/  FADD R207, R139, R207 ;  /* 0x000000cf8bcf7221 */ /* 0x000fc20000000000 */
[----:B------:R-:W-:Y:S01]  /*3950*/  STL [R1+0xd0], R213 ;  /* 0x0000d0d501007387 */ /* 0x000fe20000100800 */
[----:B------:R-:W-:-:S01]  /*3960*/  FADD R206, R140, R206 ;  /* 0x000000ce8cce7221 */ /* 0x000fc20000000000 */
[----:B------:R-:W-:Y:S01]  /*3970*/  FADD R205, R141, R205 ;  /* 0x000000cd8dcd7221 */ /* 0x000fe20000000000 */
[----:B------:R-:W-:-:S01]  /*3980*/  FADD R204, R142, R204 ;  /* 0x000000cc8ecc7221 */ /* 0x000fc20000000000 */
[----:B------:R1:W-:Y:S01]  /*3990*/  STL [R1+0xd4], R212 ;  /* 0x0000d4d401007387 */ /* 0x0003e20000100800 */
[----:B------:R-:W-:-:S01]  /*39a0*/  FADD R203, R143, R203 ;  /* 0x000000cb8fcb7221 */ /* 0x000fc20000000000 */
[----:B------:R-:W-:Y:S01]  /*39b0*/  FADD R202, R144, R202 ;  /* 0x000000ca90ca7221 */ /* 0x000fe20000000000 */
        /* <DEDUP_REMOVED lines=72> */
[----:B---3--:R-:W-:-:S01]  /*3e40*/  FADD R227, R38, R227 ;  /* 0x000000e326e37221 */ /* 0x008fc20000000000 */
[----:B----4-:R-:W-:Y:S01]  /*3e50*/  FADD R0, R37, R0 ;  /* 0x0000000025007221 */ /* 0x010fe20000000000 */
[----:B--2---:R-:W-:-:S01]  /*3e60*/  FADD R226, R36, R226 ;  /* 0x000000e224e27221 */ /* 0x004fc20000000000 */
        /* <DEDUP_REMOVED lines=10> */
[----:B------:R-:W-:-:S05]  /*3f10*/  FADD R215, R25, R215 ;  /* 0x000000d719d77221 */ /* 0x000fca0000000000 */
[----:B------:R2:W-:Y:S04]  /*3f20*/  STL [R1], R215 ;  /* 0x000000d701007387 */ /* 0x0005e80000100800 */
[----:B------:R3:W-:Y:S04]  /*3f30*/  STL [R1+0x4], R216 ;  /* 0x000004d801007387 */ /* 0x0007e80000100800 */
        /* <DEDUP_REMOVED lines=9> */
[----:B-1----:R-:W4:Y:S04]  /*3fd0*/  LDL.LU R212, [R1+0x38] ;  /* 0x0000380001d47983 */ /* 0x002f280000300800 */
[----:B------:R1:W-:Y:S04]  /*3fe0*/  STL [R1+0x2c], R226 ;  /* 0x00002ce201007387 */ /* 0x0003e80000100800 */
[----:B------:R-:W4:Y:S04]  /*3ff0*/  LDL.LU R213, [R1+0x3c] ;  /* 0x00003c0001d57983 */ /* 0x000f280000300800 */
[----:B------:R-:W-:Y:S04]  /*4000*/  STL [R1+0x30], R0 ;  /* 0x0000300001007387 */ /* 0x000fe80000100800 */
[----:B------:R-:W4:Y:S04]  /*4010*/  LDL.LU R214, [R1+0x40] ;  /* 0x0000400001d67983 */ /* 0x000f280000300800 */
[----:B------:R1:W-:Y:S04]  /*4020*/  STL [R1+0x34], R227 ;  /* 0x000034e301007387 */ /* 0x0003e80000100800 */
[----:B--2---:R-:W2:Y:S04]  /*4030*/  LDL.LU R215, [R1+0x44] ;  /* 0x0000440001d77983 */ /* 0x004ea80000300800 */
[----:B---3--:R-:W3:Y:S04]  /*4040*/  LDL.LU R216, [R1+0x48] ;  /* 0x0000480001d87983 */ /* 0x008ee80000300800 */
[----:B----4-:R-:W4:Y:S04]  /*4050*/  LDL.LU R217, [R1+0x4c] ;  /* 0x00004c0001d97983 */ /* 0x010f280000300800 */
[----:B0-----:R-:W4:Y:S04]  /*4060*/  LDL.LU R218, [R1+0x50] ;  /* 0x0000500001da7983 */ /* 0x001f280000300800 */
[----:B------:R-:W4:Y:S04]  /*4070*/  LDL.LU R219, [R1+0x54] ;  /* 0x0000540001db7983 */ /* 0x000f280000300800 */
[----:B------:R-:W4:Y:S04]  /*4080*/  LDL.LU R220, [R1+0x58] ;  /* 0x0000580001dc7983 */ /* 0x000f280000300800 */
[----:B------:R-:W4:Y:S04]  /*4090*/  LDL.LU R221, [R1+0x5c] ;  /* 0x00005c0001dd7983 */ /* 0x000f280000300800 */
[----:B------:R-:W4:Y:S04]  /*40a0*/  LDL.LU R222, [R1+0x60] ;  /* 0x0000600001de7983 */ /* 0x000f280000300800 */
[----:B------:R-:W4:Y:S04]  /*40b0*/  LDL.LU R223, [R1+0x64] ;  /* 0x0000640001df7983 */ /* 0x000f280000300800 */
[----:B------:R-:W4:Y:S04]  /*40c0*/  LDL.LU R224, [R1+0x68] ;  /* 0x0000680001e07983 */ /* 0x000f280000300800 */
[----:B------:R-:W4:Y:S04]  /*40d0*/  LDL.LU R225, [R1+0x6c] ;  /* 0x00006c0001e17983 */ /* 0x000f280000300800 */
[----:B-1----:R-:W4:Y:S04]  /*40e0*/  LDL.LU R226, [R1+0x70] ;  /* 0x0000700001e27983 */ /* 0x002f280000300800 */
[----:B------:R-:W4:Y:S04]  /*40f0*/  LDL.LU R227, [R1+0x74] ;  /* 0x0000740001e37983 */ /* 0x000f280000300800 */
[----:B------:R-:W4:Y:S01]  /*4100*/  LDL.LU R0, [R1+0x78] ;  /* 0x0000780001007983 */ /* 0x000f220000300800 */
[----:B------:R-:W-:-:S05]  /*4110*/  FADD R212, R39, R212 ;  /* 0x000000d427d47221 */ /* 0x000fca0000000000 */
[----:B------:R0:W-:Y:S01]  /*4120*/  STL [R1+0x38], R212 ;  /* 0x000038d401007387 */ /* 0x0001e20000100800 */
[----:B------:R-:W-:-:S03]  /*4130*/  FADD R213, R40, R213 ;  /* 0x000000d528d57221 */ /* 0x000fc60000000000 */
[----:B0-----:R1:W5:Y:S01]  /*4140*/  LDL.LU R212, [R1+0xd4] ;  /* 0x0000d40001d47983 */ /* 0x0013620000300800 */
[----:B------:R-:W-:-:S03]  /*4150*/  FADD R214, R41, R214 ;  /* 0x000000d629d67221 */ /* 0x000fc60000000000 */
[----:B------:R0:W-:Y:S01]  /*4160*/  STL [R1+0x3c], R213 ;  /* 0x00003cd501007387 */ /* 0x0001e20000100800 */
[----:B--2---:R-:W-:-:S01]  /*4170*/  FADD R215, R42, R215 ;  /* 0x000000d72ad77221 */ /* 0x004fc20000000000 */
[----:B---3--:R-:W-:Y:S02]  /*4180*/  FADD R216, R43, R216 ;  /* 0x000000d82bd87221 */ /* 0x008fe40000000000 */
[----:B0-----:R1:W5:Y:S01]  /*4190*/  LDL.LU R213, [R1+0xd0] ;  /* 0x0000d00001d57983 */ /* 0x0013620000300800 */
[----:B----4-:R-:W-:-:S03]  /*41a0*/  FADD R217, R44, R217 ;  /* 0x000000d92cd97221 */ /* 0x010fc60000000000 */
[----:B------:R0:W-:Y:S01]  /*41b0*/  STL [R1+0x40], R214 ;  /* 0x000040d601007387 */ /* 0x0001e20000100800 */
[----:B------:R-:W-:-:S03]  /*41c0*/  FADD R218, R45, R218 ;  /* 0x000000da2dda7221 */ /* 0x000fc60000000000 */
[----:B0-----:R1:W5:Y:S01]  /*41d0*/  LDL.LU R214, [R1+0xcc] ;  /* 0x0000cc0001d67983 */ /* 0x0013620000300800 */
[----:B------:R-:W-:-:S03]  /*41e0*/  FADD R219, R46, R219 ;  /* 0x000000db2edb7221 */ /* 0x000fc60000000000 */
[----:B------:R0:W-:Y:S01]  /*41f0*/  STL [R1+0x44], R215 ;  /* 0x000044d701007387 */ /* 0x0001e20000100800 */
[----:B------:R-:W-:-:S01]  /*4200*/  FADD R220, R47, R220 ;  /* 0x000000dc2fdc7221 */ /* 0x000fc20000000000 */
[----:B------:R-:W-:Y:S02]  /*4210*/  FADD R221, R48, R221 ;  /* 0x000000dd30dd7221 */ /* 0x000fe40000000000 */
[----:B0-----:R1:W5:Y:S04]  /*4220*/  LDL.LU R215, [R1+0xc8] ;  /* 0x0000c80001d77983 */ /* 0x0013680000300800 */
[----:B------:R0:W-:Y:S01]  /*4230*/  STL [R1+0x48], R216 ;  /* 0x000048d801007387 */ /* 0x0001e20000100800 */
[----:B------:R-:W-:-:S01]  /*4240*/  FADD R222, R49, R222 ;  /* 0x000000de31de7221 */ /* 0x000fc20000000000 */
[----:B------:R-:W-:-:S02]  /*4250*/  FADD R223, R50, R223 ;  /* 0x000000df32df7221 */ /* 0x000fc40000000000 */
[----:B0-----:R1:W5:Y:S04]  /*4260*/  LDL.LU R216, [R1+0xc4] ;  /* 0x0000c40001d87983 */ /* 0x0013680000300800 */
[----:B------:R0:W-:Y:S01]  /*4270*/  STL [R1+0x4c], R217 ;  /* 0x00004cd901007387 */ /* 0x0001e20000100800 */
[----:B------:R-:W-:-:S03]  /*4280*/  FADD R224, R51, R224 ;  /* 0x000000e033e07221 */ /* 0x000fc60000000000 */
        /* <DEDUP_REMOVED lines=13> */
[----:B------:R0:W-:Y:S04]  /*4360*/  STL [R1+0x60], R222 ;  /* 0x000060de01007387 */ /* 0x0001e80000100800 */
        /* <DEDUP_REMOVED lines=12> */
[----:B0-----:R1:W5:Y:S01]  /*4430*/  LDL.LU R0, [R1+0x94] ;  /* 0x0000940001007983 */ /* 0x0013620000300800 */
[----:B------:R-:W-:-:S05]  /*4440*/  UMOV UR6, URZ ;  /* 0x0000003f00067c82 */ /* 0x000fca0008000000 */
.L_x_28:
[----:B------:R-:W-:Y:S05]  /*4450*/  @!P1 BRA `(.L_x_29) ;  /* 0x0000000000049947 */ /* 0x000fea0003800000 */
[----:B------:R-:W-:Y:S01]  /*4460*/  BPT.TRAP 0x1 ;  /* 0x000000040000795c */ /* 0x000fe20000300000 */
.L_x_29:
[----:B------:R3:W-:Y:S04]  /*4470*/  STL [R1+0x98], R2 ;  /* 0x0000980201007387 */ /* 0x0007e80000100800 */
[----:B---3--:R-:W3:Y:S04]  /*4480*/  LDL R2, [R1+0x7c] ;  /* 0x00007c0001027983 */ /* 0x008ee80000100800 */
[----:B-----5:R4:W-:Y:S04]  /*4490*/  STL [R1+0x94], R0 ;  /* 0x0000940001007387 */ /* 0x0209e80000100800 */
[----:B----4-:R-:W4:Y:S01]  /*44a0*/  LDL R0, [R1+0x80] ;  /* 0x0000800001007983 */ /* 0x010f220000100800 */
[----:B0-----:R-:W-:Y:S01]  /*44b0*/  IMAD.U32 R229, RZ, RZ, UR28 ;  /* 0x0000001cffe57e24 */ /* 0x001fe2000f8e00ff */
[----:B---3--:R-:W-:-:S02]  /*44c0*/  ISETP.NE.AND P0, PT, R2, RZ, PT ;  /* 0x000000ff0200720c */ /* 0x008fc40003f05270 */
[----:B------:R0:W5:Y:S11]  /*44d0*/  LDL.LU R2, [R1+0x98] ;  /* 0x0000980001027983 */ /* 0x0001760000300800 */
[----:B------:R-:W-:-:S05]  /*44e0*/  @P0 LEA R229, R229, UR15, 0x3 ;  /* 0x0000000fe5e50c11 */ /* 0x000fca000f8e18ff */
[----:B------:R-:W-:-:S05]  /*44f0*/  @P0 VIADD R229, R229, 0x30 ;  /* 0x00000030e5e50836 */ /* 0x000fca0000000000 */
[----:B----4-:R-:W-:Y:S02]  /*4500*/  @P0 PRMT R229, R0, 0x654, R229 ;  /* 0x0000065400e50816 */ /* 0x010fe400000000e5 */
[----:B------:R0:W5:Y:S01]  /*4510*/  LDL.LU R0, [R1+0x94] ;  /* 0x0000940001007983 */ /* 0x0001620000300800 */
[----:B------:R-:W-:Y:S01]  /*4520*/  UISETP.GT.U32.AND UP0, UPT, UR7, 0x1, UPT ;  /* 0x000000010700788c */ /* 0x000fe2000bf04070 */
[----:B------:R0:W-:Y:S05]  /*4530*/  @P0 SYNCS.ARRIVE.TRANS64.RED.A1T0 RZ, [R229+URZ], RZ ;  /* 0x000000ffe5ff09a7 */ /* 0x0001ea000810043f */
[----:B------:R-:W-:-:S13]  /*4540*/  PLOP3.LUT P0, PT, PT, PT, UP0, 0x80, 0x0 ;  /* 0x000000000000781c */ /* 0x000fda0003f0f008 */
[----:B0-----:R-:W-:Y:S05]  /*4550*/  @P0 BRA `(.L_x_30) ;  /* 0x0000000000040947 */ /* 0x001fea0003800000 */
[----:B------:R-:W-:Y:S01]  /*4560*/  BPT.TRAP 0x1 ;  /* 0x000000040000795c */ /* 0x000fe20000300000 */
.L_x_30:
[----:B------:R-:W-:Y:S01]  /*4570*/  UIADD3 UR25, UR25, 0x1, URZ ;  /* 0x0000000119197890 */ /* 0x000fe2000fffe03f */
[C---:B------:R-:W-:Y:S01]  /*4580*/  ISETP.GT.AND P0, PT, R228.reuse, 0x1, PT ;  /* 0x00000001e400780c */ /* 0x040fe20003f04270 */
[----:B------:R-:W-:Y:S01]  /*4590*/  UIADD3 UR28, UR28, 0x1, URZ ;  /* 0x000000011c1c7890 */ /* 0x000fe2000fffe03f */
[----:B------:R-:W-:Y:S01]  /*45a0*/  VIADD R228, R228, 0xffffffff ;  /* 0xffffffffe4e47836 */ /* 0x000fe20000000000 */
[----:B------:R-:W-:Y:S02]  /*45b0*/  UISETP.NE.AND UP0, UPT, UR25, 0x6, UPT ;  /* 0x000000061900788c */ /* 0x000fe4000bf05270 */
[----:B------:R-:W-:Y:S02]  /*45c0*/  UISETP.NE.AND UP1, UPT, UR28, 0x6, UPT ;  /* 0x000000061c00788c */ /* 0x000fe4000bf25270 */
[----:B------:R-:W-:Y:S02]  /*45d0*/  USEL UR21, URZ, 0x1, UP0 ;  /* 0x000000013f157887 */ /* 0x000fe40008000000 */
[----:B------:R-:W-:-:S02]  /*45e0*/  USEL UR25, UR25, URZ, UP0 ;  /* 0x0000003f19197287 */ /* 0x000fc40008000000 */
[----:B------:R-:W-:Y:S02]  /*45f0*/  USEL UR28, UR28, URZ, UP1 ;  /* 0x0000003f1c1c7287 */ /* 0x000fe40008800000 */
[----:B------:R-:W-:Y:S01]  /*4600*/  LOP3.LUT R227, R227, UR21, RZ, 0x3c, !PT ;  /* 0x00000015e3e37c12 */ /* 0x000fe2000f8e3cff */
[----:B------:R-:W-:Y:S01]  /*4610*/  UMOV UR21, 0x1 ;  /* 0x0000000100157882 */ /* 0x000fe20000000000 */
[----:B------:R-:W-:Y:S08]  /*4620*/  @P0 BRA `(.L_x_31) ;  /* 0xffffffe800f80947 */ /* 0x000ff0000383ffff */
.L_x_23:
[----:B------:R-:W-:-:S04]  /*4630*/  UISETP.NE.AND UP0, UPT, UR6, URZ, UPT ;  /* 0x0000003f0600728c */ /* 0x000fc8000bf05270 */
[----:B------:R-:W-:-:S06]  /*4640*/  USEL UR6, URZ, 0x1, !UP0 ;  /* 0x000000013f067887 */ /* 0x000fcc000c000000 */
[----:B------:R-:W-:-:S13]  /*4650*/  ISETP.NE.AND P0, PT, RZ, UR6, PT ;  /* 0x00000006ff007c0c */ /* 0x000fda000bf05270 */
[----:B------:R-:W-:Y:S05]  /*4660*/  @!P0 BRA `(.L_x_32) ;  /* 0x0000000c00f08947 */ /* 0x000fea0003800000 */
[----:B------:R-:W3:Y:S04]  /*4670*/  LDL.LU R227, [R1+0x24] ;  /* 0x0000240001e37983 */ /* 0x000ee80000300800 */
[----:B-----5:R0:W-:Y:S04]  /*4680*/  STL [R1+0x94], R0 ;  /* 0x0000940001007387 */ /* 0x0201e80000100800 */
[----:B0-----:R-:W4:Y:S04]  /*4690*/  LDL.LU R0, [R1+0x74] ;  /* 0x0000740001007983 */ /* 0x001f280000300800 */
[----:B----4-:R0:W-:Y:S04]  /*46a0*/  STL [R1+0x98], R0 ;  /* 0x0000980001007387 */ /* 0x0101e80000100800 */
        /* <DEDUP_REMOVED lines=37> */
[----:B----4-:R3:W-:Y:S02]  /*4900*/  STL [R1+0xe4], R0 ;  /* 0x0000e40001007387 */ /* 0x0107e40000100800 */
[----:B---3--:R-:W-:-:S05]  /*4910*/  IMAD.MOV.U32 R0, RZ, RZ, R227 ;  /* 0x000000ffff007224 */ /* 0x008fca00078e00e3 */
[----:B------:R0:W-:Y:S04]  /*4920*/  STL [R1+0xe8], R0 ;  /* 0x0000e80001007387 */ /* 0x0001e80000100800 */
[----:B0-----:R-:W3:Y:S04]  /*4930*/  LDL.LU R0, [R1+0x20] ;  /* 0x0000200001007983 */ /* 0x001ee80000300800 */
[----:B---3--:R0:W-:Y:S04]  /*4940*/  STL [R1+0xec], R0 ;  /* 0x0000ec0001007387 */ /* 0x0081e80000100800 */
        /* <DEDUP_REMOVED lines=14> */
[----:B0-----:R-:W3:Y:S01]  /*4a30*/  LDL.LU R0, [R1] ;  /* 0x0000000001007983 */ /* 0x001ee20000300800 */
[----:B------:R-:W-:-:S03]  /*4a40*/  WARPGROUP.DEPBAR.LE gsb0, 0x0 ;  /* 0x00008000000079c5 */ /* 0x000fc60000010000 */
[----:B------:R-:W4:Y:S01]  /*4a50*/  LDL.LU R227, [R1+0x78] ;  /* 0x0000780001e37983 */ /* 0x000f220000300800 */
[----:B------:R-:W-:Y:S01]  /*4a60*/  FADD R226, R120, R226 ;  /* 0x000000e278e27221 */ /* 0x000fe20000000000 */
        /* <DEDUP_REMOVED lines=96> */
[----:B---3--:R-:W-:-:S05]  /*5070*/  FADD R0, R25, R0 ;  /* 0x0000000019007221 */ /* 0x008fca0000000000 */
[----:B------:R0:W-:Y:S04]  /*5080*/  STL [R1], R0 ;  /* 0x0000000001007387 */ /* 0x0001e80000100800 */
[----:B0-----:R-:W3:Y:S02]  /*5090*/  LDL.LU R0, [R1+0x108] ;  /* 0x0001080001007983 */ /* 0x001ee40000300800 */
[----:B---3--:R-:W-:-:S05]  /*50a0*/  FADD R0, R26, R0 ;  /* 0x000000001a007221 */ /* 0x008fca0000000000 */
[----:B------:R0:W-:Y:S04]  /*50b0*/  STL [R1+0x4], R0 ;  /* 0x0000040001007387 */ /* 0x0001e80000100800 */
        /* <DEDUP_REMOVED lines=81> */
[----:B0-----:R-:W3:Y:S01]  /*55d0*/  LDL.LU R0, [R1+0x98] ;  /* 0x0000980001007983 */ /* 0x001ee20000300800 */
[----:B----4-:R-:W-:Y:S01]  /*55e0*/  FADD R227, R227, R55 ;  /* 0x00000037e3e37221 */ /* 0x010fe20000000000 */
[----:B---3--:R-:W-:-:S05]  /*55f0*/  FADD R0, R54, R0 ;  /* 0x0000000036007221 */ /* 0x008fca0000000000 */
[----:B------:R0:W-:Y:S04]  /*5600*/  STL [R1+0x74], R0 ;  /* 0x0000740001007387 */ /* 0x0001e80000100800 */
[----:B0-----:R0:W5:Y:S04]  /*5610*/  LDL.LU R0, [R1+0x94] ;  /* 0x0000940001007983 */ /* 0x0011680000300800 */
[----:B------:R0:W-:Y:S02]  /*5620*/  STL [R1+0x78], R227 ;  /* 0x000078e301007387 */ /* 0x0001e40000100800 */
.L_x_32:
[----:B------:R-:W-:Y:S02]  /*5630*/  WARPGROUP.DEPBAR.LE gsb0, 0x0 ;  /* 0x00008000000079c5 */ /* 0x000fe40000010000 */
[----:B------:R-:W3:Y:S02]  /*5640*/  LDC R24, c[0x0][0x28c] ;  /* 0x0000a300ff187b82 */ /* 0x000ee40000000800 */
[----:B---3--:R-:W-:-:S13]  /*5650*/  ISETP.GE.AND P0, PT, R24, 0x1, PT ;  /* 0x000000011800780c */ /* 0x008fda0003f06270 */
[----:B------:R-:W-:Y:S05]  /*5660*/  @!P0 BRA `(.L_x_33) ;  /* 0x0000000000648947 */ /* 0x000fea0003800000 */
[----:B------:R-:W-:-:S06]  /*5670*/  UISETP.NE.AND UP0, UPT, UR14, 0x3, UPT ;  /* 0x000000030e00788c */ /* 0x000fcc000bf05270 */
[----:B------:R-:W-:-:S13]  /*5680*/  PLOP3.LUT P0, PT, PT, PT, UP0, 0x80, 0x0 ;  /* 0x000000000000781c */ /* 0x000fda0003f0f008 */
[----:B------:R-:W-:Y:S05]  /*5690*/  @!P0 BRA `(.L_x_34) ;  /* 0x0000000000048947 */ /* 0x000fea0003800000 */
[----:B------:R-:W-:Y:S01]  /*56a0*/  BPT.TRAP 0x1 ;  /* 0x000000040000795c */ /* 0x000fe20000300000 */
.L_x_34:
[----:B0-----:R-:W3:Y:S01]  /*56b0*/  LDL R227, [R1+0x7c] ;  /* 0x00007c0001e37983 */ /* 0x001ee20000100800 */
[----:B------:R-:W-:Y:S01]  /*56c0*/  BSSY B0, `(.L_x_35) ;  /* 0x000000f000007945 */ /* 0x000fe20003800000 */
[----:B---3--:R-:W-:-:S13]  /*56d0*/  ISETP.NE.AND P0, PT, R227, RZ, PT ;  /* 0x000000ffe300720c */ /* 0x008fda0003f05270 */
[----:B------:R-:W-:Y:S05]  /*56e0*/  @!P0 BRA `(.L_x_36) ;  /* 0x0000000000308947 */ /* 0x000fea0003800000 */
[----:B------:R-:W3:Y:S01]  /*56f0*/  LDL R227, [R1+0x80] ;  /* 0x0000800001e37983 */ /* 0x000ee20000100800 */
[----:B------:R-:W-:-:S04]  /*5700*/  UISETP.LT.AND UP0, UPT, UR17, 0x1, UPT ;  /* 0x000000011100788c */ /* 0x000fc8000bf01270 */
[----:B------:R-:W-:-:S04]  /*5710*/  USEL UR6, UR17, 0x1, UP0 ;  /* 0x0000000111067887 */ /* 0x000fc80008000000 */
[----:B------:R-:W-:-:S04]  /*5720*/  UIADD3 UR6, UR5, UR17, -UR6 ;  /* 0x0000001105067290 */ /* 0x000fc8000fffe806 */
[----:B------:R-:W-:-:S04]  /*5730*/  UIMAD.WIDE.U32 UR20, UR6, -0x55555555, URZ ;  /* 0xaaaaaaab061478a5 */ /* 0x000fc8000f8e003f */
[----:B------:R-:W-:-:S04]  /*5740*/  USHF.R.U32.HI UR20, URZ, 0x2, UR21 ;  /* 0x000000023f147899 */ /* 0x000fc80008011615 */
[----:B------:R-:W-:-:S04]  /*5750*/  UIMAD UR6, UR20, -0x6, UR6 ;  /* 0xfffffffa140678a4 */ /* 0x000fc8000f8e0206 */
[----:B------:R-:W-:-:S04]  /*5760*/  ULEA UR6, UR6, UR15, 0x3 ;  /* 0x0000000f06067291 */ /* 0x000fc8000f8e183f */
[----:B------:R-:W-:-:S06]  /*5770*/  UIADD3 UR6, UR6, 0x30, URZ ;  /* 0x0000003006067890 */ /* 0x000fcc000fffe03f */
[----:B------:R-:W-:-:S05]  /*5780*/  IMAD.U32 R24, RZ, RZ, UR6 ;  /* 0x00000006ff187e24 */ /* 0x000fca000f8e00ff */
[----:B---3--:R-:W-:-:S04]  /*5790*/  PRMT R24, R227, 0x654, R24 ;  /* 0x00000654e3187816 */ /* 0x008fc80000000018 */
[----:B------:R0:W-:Y:S03]  /*57a0*/  SYNCS.ARRIVE.TRANS64.RED.A1T0 RZ, [R24+URZ], RZ ;  /* 0x000000ff18ff79a7 */ /* 0x0001e6000810043f */
.L_x_36:
[----:B------:R-:W-:Y:S05]  /*57b0*/  BSYNC B0 ;  /* 0x0000000000007941 */ /* 0x000fea0003800000 */
.L_x_35:
[----:B------:R-:W-:-:S06]  /*57c0*/  UISETP.GT.U32.AND UP0, UPT, UR7, 0x1, UPT ;  /* 0x000000010700788c */ /* 0x000fcc000bf04070 */
[----:B------:R-:W-:-:S13]  /*57d0*/  PLOP3.LUT P0, PT, PT, PT, UP0, 0x80, 0x0 ;  /* 0x000000000000781c */ /* 0x000fda0003f0f008 */
[----:B------:R-:W-:Y:S05]  /*57e0*/  @P0 BRA `(.L_x_33) ;  /* 0x0000000000040947 */ /* 0x000fea0003800000 */
[----:B------:R-:W-:Y:S01]  /*57f0*/  BPT.TRAP 0x1 ;  /* 0x000000040000795c */ /* 0x000fe20000300000 */
.L_x_33:
[----:B-----5:R3:W-:Y:S01]  /*5800*/  STL [R1+0x98], R2 ;  /* 0x0000980201007387 */ /* 0x0207e20000100800 */
[----:B------:R-:W4:Y:S01]  /*5810*/  LDC R31, c[0x0][0x288] ;  /* 0x0000a200ff1f7b82 */ /* 0x000f220000000800 */
[----:B------:R-:W-:Y:S02]  /*5820*/  UIADD3 UR5, UR17, UR5, URZ ;  /* 0x0000000511057290 */ /* 0x000fe4000fffe03f */
[----:B------:R-:W-:Y:S02]  /*5830*/  UISETP.GE.U32.AND UP1, UPT, UR17, 0x6, UPT ;  /* 0x000000061100788c */ /* 0x000fe4000bf26070 */
[----:B------:R-:W-:Y:S01]  /*5840*/  USHF.R.S32.HI UR15, URZ, 0x1f, UR24 ;  /* 0x0000001f3f0f7899 */ /* 0x000fe20008011418 */
[----:B------:R-:W-:Y:S01]  /*5850*/  ULDC.64 UR20, c[0x0][0x5d0] ;  /* 0x0001740000147ab9 */ /* 0x000fe20000000a00 */
[----:B------:R-:W-:Y:S01]  /*5860*/  ULDC UR22, c[0x0][0x284] ;  /* 0x0000a10000167ab9 */ /* 0x000fe20000000800 */
[----:B---3--:R-:W3:Y:S04]  /*5870*/  LDL.LU R2, [R1+0x8c] ;  /* 0x00008c0001027983 */ /* 0x008ee80000300800 */
[----:B------:R1:W-:Y:S04]  /*5880*/  STL [R1+0x94], R0 ;  /* 0x0000940001007387 */ /* 0x0003e80000100800 */
[----:B0-----:R-:W2:Y:S01]  /*5890*/  LDL.LU R227, [R1+0x90] ;  /* 0x0000900001e37983 */ /* 0x001ea20000300800 */
[----:B-1----:R-:W0:Y:S02]  /*58a0*/  S2R R0, SR_TID.X ;  /* 0x0000000000007919 */ /* 0x002e240000002100 */
[----:B0-----:R-:W-:-:S02]  /*58b0*/  SHF.R.U32.HI R24, RZ, 0x2, R0 ;  /* 0x00000002ff187819 */ /* 0x001fc40000011600 */
[----:B------:R-:W-:Y:S02]  /*58c0*/  SHF.R.U32.HI R27, RZ, 0x7, R0 ;  /* 0x00000007ff1b7819 */ /* 0x000fe40000011600 */
[----:B------:R-:W-:Y:S02]  /*58d0*/  LOP3.LUT R26, R0, 0x60, RZ, 0xc0, !PT ;  /* 0x00000060001a7812 */ /* 0x000fe400078ec0ff */
[----:B------:R-:W-:Y:S02]  /*58e0*/  LOP3.LUT R25, R24, 0x7, RZ, 0xc0, !PT ;  /* 0x0000000718197812 */ /* 0x000fe400078ec0ff */
[----:B------:R-:W-:Y:S02]  /*58f0*/  LOP3.LUT R24, R27, 0x1, RZ, 0xc0, !PT ;  /* 0x000000011b187812 */ /* 0x000fe400078ec0ff */
[----:B------:R-:W-:-:S03]  /*5900*/  SHF.R.U32.HI R30, RZ, 0x1, R26 ;  /* 0x00000001ff1e7819 */ /* 0x000fc6000001161a */
[----:B------:R-:W-:Y:S01]  /*5910*/  IMAD.SHL.U32 R26, R24, 0x40, RZ ;  /* 0x00000040181a7824 */ /* 0x000fe200078e00ff */
[----:B------:R-:W-:Y:S01]  /*5920*/  IADD3 R27, RZ, -R30, -R25 ;  /* 0x8000001eff1b7210 */ /* 0x000fe20007ffe819 */
[----:B------:R-:W-:-:S03]  /*5930*/  IMAD.SHL.U32 R28, R0, 0x2, RZ ;  /* 0x00000002001c7824 */ /* 0x000fc600078e00ff */
[----:B------:R-:W-:Y:S01]  /*5940*/  LOP3.LUT R39, R26, 0x40, R25, 0xe2, !PT ;  /* 0x000000401a277812 */ /* 0x000fe200078ee219 */
[----:B------:R-:W-:Y:S01]  /*5950*/  IMAD R37, R24, -0x40, R27 ;  /* 0xffffffc018257824 */ /* 0x000fe200078e021b */
[----:B------:R-:W-:Y:S01]  /*5960*/  LOP3.LUT R24, R0, 0x3, RZ, 0xc0, !PT ;  /* 0x0000000300187812 */ /* 0x000fe200078ec0ff */
[----:B---3--:R-:W-:Y:S02]  /*5970*/  IMAD.SHL.U32 R25, R2, 0x40, RZ ;  /* 0x0000004002197824 */ /* 0x008fe400078e00ff */
[----:B------:R0:W5:Y:S04]  /*5980*/  LDL.LU R2, [R1+0x98] ;  /* 0x0000980001027983 */ /* 0x0001680000300800 */
[----:B------:R0:W5:Y:S01]  /*5990*/  LDL.LU R0, [R1+0x94] ;  /* 0x0000940001007983 */ /* 0x0001620000300800 */
[----:B------:R-:W-:Y:S01]  /*59a0*/  UISETP.GT.U32.AND UP0, UPT, UR5, 0x5, UPT ;  /* 0x000000050500788c */ /* 0x000fe2000bf04070 */
[----:B--2---:R-:W-:Y:S01]  /*59b0*/  IMAD.SHL.U32 R32, R227, 0x200, RZ ;  /* 0x00000200e3207824 */ /* 0x004fe200078e00ff */
[C---:B----4-:R-:W-:Y:S01]  /*59c0*/  ISETP.GE.AND P0, PT, R25.reuse, R31, PT ;  /* 0x0000001f1900720c */ /* 0x050fe20003f06270 */
[----:B------:R-:W-:Y:S01]  /*59d0*/  UIMAD UR6, UR15, UR20, URZ ;  /* 0x000000140f0672a4 */ /* 0x000fe2000f8e023f */
[----:B------:R-:W-:Y:S01]  /*59e0*/  LOP3.LUT R28, R25, 0x6, R28, 0xf8, !PT ;  /* 0x00000006191c7812 */ /* 0x000fe200078ef81c */
[----:B------:R-:W-:Y:S01]  /*59f0*/  UISETP.LT.U32.AND UP0, UPT, UR17, 0x6, UP0 ;  /* 0x000000061100788c */ /* 0x000fe20008701070 */
[----:B------:R-:W-:Y:S01]  /*5a00*/  ISETP.GE.OR P0, PT, R32, UR22, P0 ;  /* 0x0000001620007c0c */ /* 0x000fe20008706670 */
[----:B------:R-:W-:Y:S01]  /*5a10*/  IMAD.U32 R27, RZ, RZ, UR20 ;  /* 0x00000014ff1b7e24 */ /* 0x000fe2000f8e00ff */
[----:B------:R-:W-:Y:S01]  /*5a20*/  UIMAD UR6, UR24, UR21, UR6 ;  /* 0x00000015180672a4 */ /* 0x000fe2000f8e0206 */
[----:B------:R-:W-:Y:S01]  /*5a30*/  SHF.R.S32.HI R29, RZ, 0x1f, R28 ;  /* 0x0000001fff1d7819 */ /* 0x000fe2000001141c */
[----:B------:R-:W-:-:S02]  /*5a40*/  @UP1 UIMAD.WIDE.U32 UR20, UR5, -0x55555555, URZ ;  /* 0xaaaaaaab051418a5 */ /* 0x000fc4000f8e003f */
[----:B------:R-:W-:Y:S02]  /*5a50*/  USEL UR16, URZ, 0x1, !UP0 ;  /* 0x000000013f107887 */ /* 0x000fe4000c000000 */
[----:B------:R-:W-:Y:S01]  /*5a60*/  @UP1 USHF.R.U32.HI UR20, URZ, 0x2, UR21 ;  /* 0x000000023f141899 */ /* 0x000fe20008011615 */
[----:B------:R-:W-:Y:S01]  /*5a70*/  IMAD.WIDE.U32 R26, R27, UR24, R28 ;  /* 0x000000181b1a7c25 */ /* 0x000fe2000f8e001c */
[----:B------:R-:W-:Y:S01]  /*5a80*/  ULOP3.LUT UR4, UR4, UR16, URZ, 0x3c, !UPT ;  /* 0x0000001004047292 */ /* 0x000fe2000f8e3c3f */
[----:B------:R-:W-:Y:S02]  /*5a90*/  IADD3 R37, -R32, UR22, R37 ;  /* 0x0000001620257c10 */ /* 0x000fe4000fffe125 */
[----:B------:R-:W-:Y:S01]  /*5aa0*/  IMAD.WIDE R40, R227, 0x200, RZ ;  /* 0x00000200e3287825 */ /* 0x000fe200078e02ff */
[----:B------:R-:W-:-:S03]  /*5ab0*/  @UP1 ULOP3.LUT UR4, UR4, 0x1, UR20, 0x78, !UPT ;  /* 0x0000000104041892 */ /* 0x000fc6000f8e7814 */
[----:B------:R-:W-:Y:S02]  /*5ac0*/  IMAD R24, R24, -0x2, R31 ;  /* 0xfffffffe18187824 */ /* 0x000fe400078e021f */
[----:B------:R-:W-:Y:S01]  /*5ad0*/  VIADD R27, R27, UR6 ;  /* 0x000000061b1b7c36 */ /* 0x000fe20008000000 */
[----:B------:R-:W-:Y:S01]  /*5ae0*/  LOP3.LUT R39, R40, R39, R30, 0xfe, !PT ;  /* 0x0000002728277212 */ /* 0x000fe200078efe1e */
[----:B------:R-:W-:Y:S02]  /*5af0*/  IMAD.IADD R36, R24, 0x1, -R25 ;  /* 0x0000000118247824 */ /* 0x000fe400078e0a19 */
[----:B------:R-:W-:Y:S01]  /*5b00*/  IMAD.MOV.U32 R227, RZ, RZ, -0x1 ;  /* 0xffffffffffe37424 */ /* 0x000fe200078e00ff */
[----:B0-----:R-:W-:Y:S06]  /*5b10*/  @P0 BRA `(.L_x_37) ;  /* 0x000000d800c40947 */ /* 0x001fec0003800000 */
[----:B------:R-:W0:Y:S01]  /*5b20*/  LDC.64 R24, c[0x0][0x5c8] ;  /* 0x00017200ff187b82 */ /* 0x000e220000000a00 */
[----:B------:R-:W-:Y:S01]  /*5b30*/  FSETP.NEU.AND P0, PT, RZ, UR18, PT ;  /* 0x00000012ff007c0b */ /* 0x000fe2000bf0d000 */
[----:B------:R-:W-:Y:S01]  /*5b40*/  BSSY B0, `(.L_x_37) ;  /* 0x0000dae000007945 */ /* 0x000fe20003800000 */
[-C--:B0-----:R-:W-:Y:S02]  /*5b50*/  IMAD R30, R41, R24.reuse, RZ ;  /* 0x00000018291e7224 */ /* 0x081fe400078e02ff */
[----:B------:R-:W-:-:S04]  /*5b60*/  IMAD.WIDE.U32 R26, R39, R24, R26 ;  /* 0x00000018271a7225 */ /* 0x000fc800078e001a */
[----:B------:R-:W-:-:S04]  /*5b70*/  IMAD R31, R39, R25, R30 ;  /* 0x00000019271f7224 */ /* 0x000fc800078e021e */
[----:B------:R-:W-:Y:S01]  /*5b80*/  IMAD.IADD R38, R27, 0x1, R31 ;  /* 0x000000011b267824 */ /* 0x000fe200078e021f */
[----:B------:R-:W-:Y:S06]  /*5b90*/  @!P0 BRA `(.L_x_38) ;  /* 0x0000007c00888947 */ /* 0x000fec0003800000 */
[----:B------:R-:W-:Y:S01]  /*5ba0*/  ULDC.64 UR20, c[0x0][0x5b8] ;  /* 0x00016e0000147ab9 */ /* 0x000fe20000000a00 */
[----:B------:R-:W-:Y:S01]  /*5bb0*/  ISETP.GE.AND P1, PT, R37, 0x1, PT ;  /* 0x000000012500780c */ /* 0x000fe20003f26270 */
[----:B------:R-:W-:Y:S02]  /*5bc0*/  UIMAD UR6, UR15, UR20, URZ ;  /* 0x000000140f0672a4 */ /* 0x000fe4000f8e023f */
[----:B------:R-:W-:Y:S01]  /*5bd0*/  IMAD.U32 R31, RZ, RZ, UR20 ;  /* 0x00000014ff1f7e24 */ /* 0x000fe2000f8e00ff */
[----:B------:R-:W-:Y:S01]  /*5be0*/  ULDC.64 UR22, c[0x0][0x5a8] ;  /* 0x00016a0000167ab9 */ /* 0x000fe20000000a00 */
[----:B------:R-:W-:Y:S01]  /*5bf0*/  ISETP.LT.OR P3, PT, R36, 0x1, !P1 ;  /* 0x000000012400780c */ /* 0x000fe20004f61670 */
[----:B------:R-:W-:Y:S02]  /*5c00*/  UIMAD UR6, UR24, UR21, UR6 ;  /* 0x00000015180672a4 */ /* 0x000fe4000f8e0206 */
[----:B------:R-:W-:Y:S01]  /*5c10*/  IMAD.WIDE.U32 R28, R31, UR24, R28 ;  /* 0x000000181f1c7c25 */ /* 0x000fe2000f8e001c */
[----:B------:R-:W-:Y:S01]  /*5c20*/  PRMT R34, RZ, 0x7610, R34 ;  /* 0x00007610ff227816 */ /* 0x000fe20000000022 */
[----:B------:R-:W-:-:S02]  /*5c30*/  ULDC.64 UR20, c[0x0][0x5b0] ;  /* 0x00016c0000147ab9 */ /* 0x000fc40000000a00 */
[----:B------:R-:W-:Y:S02]  /*5c40*/  IMAD.MOV.U32 R32, RZ, RZ, R28 ;  /* 0x000000ffff207224 */ /* 0x000fe400078e001c */
[----:B------:R-:W-:Y:S02]  /*5c50*/  VIADD R33, R29, UR6 ;  /* 0x000000061d217c36 */ /* 0x000fe40008000000 */
[----:B------:R-:W-:Y:S02]  /*5c60*/  IMAD R30, R41, UR20, RZ ;  /* 0x00000014291e7c24 */ /* 0x000fe4000f8e02ff */
[----:B------:R-:W-:-:S04]  /*5c70*/  IMAD.WIDE.U32 R28, R39, UR20, R32 ;  /* 0x00000014271c7c25 */ /* 0x000fc8000f8e0020 */
[----:B------:R-:W-:Y:S01]  /*5c80*/  IMAD R31, R39, UR21, R30 ;  /* 0x00000015271f7c24 */ /* 0x000fe2000f8e021e */
[----:B------:R-:W-:-:S04]  /*5c90*/  IADD3 R30, P0, R28, UR22, RZ ;  /* 0x000000161c1e7c10 */ /* 0x000fc8000ff1e0ff */
[----:B------:R-:W-:Y:S02]  /*5ca0*/  IADD3.X R31, R29, UR23, R31, P0, !PT ;  /* 0x000000171d1f7c10 */ /* 0x000fe400087fe41f */
[----:B------:R-:W0:Y:S03]  /*5cb0*/  @!P3 LDC.64 R28, c[0x0][0x5c0] ;  /* 0x00017000ff1cbb82 */ /* 0x000e260000000a00 */
[----:B------:R-:W2:Y:S01]  /*5cc0*/  @!P3 LDG.E.U8 R34, desc[UR26][R30.64] ;  /* 0x0000001a1e22b981 */ /* 0x000ea2000c1e1100 */
[----:B------:R-:W-:Y:S02]  /*5cd0*/  ISETP.LT.OR P2, PT, R36, 0x2, !P1 ;  /* 0x000000022400780c */ /* 0x000fe40004f41670 */
[----:B------:R-:W-:Y:S02]  /*5ce0*/  PRMT R40, RZ, 0x7610, R40 ;  /* 0x00007610ff287816 */ /* 0x000fe40000000028 */
[----:B0-----:R-:W-:-:S05]  /*5cf0*/  @!P3 IADD3 R28, P0, R26, R28, RZ ;  /* 0x0000001c1a1cb210 */ /* 0x001fca0007f1e0ff */
[----:B------:R-:W-:Y:S01]  /*5d00*/  @!P3 IMAD.X R29, R38, 0x1, R29, P0 ;  /* 0x00000001261db824 */ /* 0x000fe200000e061d */
[----:B--2---:R-:W-:-:S04]  /*5d10*/  LOP3.LUT R34, R34, 0xff, RZ, 0xc0, !PT ;  /* 0x000000ff22227812 */ /* 0x004fc800078ec0ff */
[----:B------:R-:W-:-:S05]  /*5d20*/  F2FP.F16.E4M3.UNPACK_B R34, R34 ;  /* 0x00000022ff22723e */ /* 0x000fca00020006ff */
[----:B------:R-:W-:-:S05]  /*5d30*/  HADD2.F32 R34, -RZ, R34.H0_H0 ;  /* 0x20000022ff227230 */ /* 0x000fca0000004100 */
[----:B------:R-:W-:-:S04]  /*5d40*/  FMUL R35, R34, UR18 ;  /* 0x0000001222237c20 */ /* 0x000fc80008400000 */
[----:B------:R-:W-:Y:S01]  /*5d50*/  FFMA R35, R226, UR19, R35 ;  /* 0x00000013e2237c23 */ /* 0x000fe20008000023 */
[----:B------:R-:W-:Y:S01]  /*5d60*/  IADD3 R43, P0, R39, 0x8, RZ ;  /* 0x00000008272b7810 */ /* 0x000fe20007f1e0ff */
[----:B------:R-:W-:Y:S01]  /*5d70*/  IMAD.U32 R47, RZ, RZ, UR9 ;  /* 0x00000009ff2f7e24 */ /* 0x000fe2000f8e00ff */
[----:B------:R-:W2:Y:S02]  /*5d80*/  LDL.LU R226, [R1+0x4] ;  /* 0x0000040001e27983 */ /* 0x000ea40000300800 */
[----:B------:R-:W-:Y:S02]  /*5d90*/  F2FP.SATFINITE.E4M3.F32.PACK_AB_MERGE_C R45, RZ, R35, RZ ;  /* 0x00000023ff2d723e */ /* 0x000fe400048070ff */
[----:B------:R-:W0:Y:S03]  /*5da0*/  @!P2 LDC.64 R34, c[0x0][0x5c0] ;  /* 0x00017000ff22ab82 */ /* 0x000e260000000a00 */
[----:B------:R1:W-:Y:S04]  /*5db0*/  @!P3 STG.E.U8 desc[UR26][R28.64], R45 ;  /* 0x0000002d1c00b986 */ /* 0x0003e8000c10111a */
[----:B------:R-:W3:Y:S01]  /*5dc0*/  @!P2 LDG.E.U8 R40, desc[UR26][R30.64+0x1] ;  /* 0x0000011a1e28a981 */ /* 0x000ee2000c1e1100 */
[----:B------:R-:W-:Y:S01]  /*5dd0*/  IMAD.X R42, RZ, RZ, R41, P0 ;  /* 0x000000ffff2a7224 */ /* 0x000fe200000e0629 */
[----:B------:R-:W-:-:S03]  /*5de0*/  ISETP.GE.AND P0, PT, R37, 0x9, PT ;  /* 0x000000092500780c */ /* 0x000fc60003f06270 */
[----:B------:R-:W-:Y:S01]  /*5df0*/  IMAD R42, R42, UR20, RZ ;  /* 0x000000142a2a7c24 */ /* 0x000fe2000f8e02ff */
[----:B------:R-:W-:Y:S01]  /*5e00*/  ISETP.LT.OR P3, PT, R36, 0x1, !P0 ;  /* 0x000000012400780c */ /* 0x000fe20004761670 */
[----:B-1----:R-:W-:-:S04]  /*5e10*/  IMAD.WIDE.U32 R28, R43, UR20, R32 ;  /* 0x000000142b1c7c25 */ /* 0x002fc8000f8e0020 */
[----:B------:R-:W-:Y:S01]  /*5e20*/  IMAD R43, R43, UR21, R42 ;  /* 0x000000152b2b7c24 */ /* 0x000fe2000f8e022a */
[----:B------:R-:W-:Y:S02]  /*5e30*/  IADD3 R28, P4, R28, UR22, RZ ;  /* 0x000000161c1c7c10 */ /* 0x000fe4000ff9e0ff */
[----:B0-----:R-:W-:Y:S02]  /*5e40*/  @!P2 IADD3 R34, P5, R26, R34, RZ ;  /* 0x000000221a22a210 */ /* 0x001fe40007fbe0ff */
[----:B------:R-:W-:-:S03]  /*5e50*/  IADD3.X R29, R29, UR23, R43, P4, !PT ;  /* 0x000000171d1d7c10 */ /* 0x000fc6000a7fe42b */
[----:B------:R-:W-:Y:S01]  /*5e60*/  @!P2 IMAD.X R35, R38, 0x1, R35, P5 ;  /* 0x000000012623a824 */ /* 0x000fe200028e0623 */
[----:B---3--:R-:W-:-:S04]  /*5e70*/  LOP3.LUT R40, R40, 0xff, RZ, 0xc0, !PT ;  /* 0x000000ff28287812 */ /* 0x008fc800078ec0ff */
[----:B------:R-:W-:-:S05]  /*5e80*/  F2FP.F16.E4M3.UNPACK_B R40, R40 ;  /* 0x00000028ff28723e */ /* 0x000fca00020006ff */
[----:B------:R-:W-:-:S05]  /*5e90*/  HADD2.F32 R40, -RZ, R40.H0_H0 ;  /* 0x20000028ff287230 */ /* 0x000fca0000004100 */
[----:B------:R-:W-:-:S04]  /*5ea0*/  FMUL R40, R40, UR18 ;  /* 0x0000001228287c20 */ /* 0x000fc80008400000 */
[----:B------:R-:W-:Y:S01]  /*5eb0*/  FFMA R40, R225, UR19, R40 ;  /* 0x00000013e1287c23 */ /* 0x000fe20008000028 */
[----:B------:R-:W-:Y:S01]  /*5ec0*/  IMAD.U32 R51, RZ, RZ, UR8 ;  /* 0x00000008ff337e24 */ /* 0x000fe2000f8e00ff */
[----:B------:R-:W3:Y:S03]  /*5ed0*/  LDL.LU R225, [R1] ;  /* 0x0000000001e17983 */ /* 0x000ee60000300800 */
[----:B------:R-:W-:Y:S02]  /*5ee0*/  F2FP.SATFINITE.E4M3.F32.PACK_AB_MERGE_C R45, RZ, R40, RZ ;  /* 0x00000028ff2d723e */ /* 0x000fe400048070ff */
[----:B------:R-:W-:-:S03]  /*5ef0*/  PRMT R40, RZ, 0x7610, R40 ;  /* 0x00007610ff287816 */ /* 0x000fc60000000028 */
[----:B------:R0:W-:Y:S04]  /*5f00*/  @!P2 STG.E.U8 desc[UR26][R34.64+0x1], R45 ;  /* 0x0000012d2200a986 */ /* 0x0001e8000c10111a */
[----:B------:R-:W4:Y:S01]  /*5f10*/  @!P3 LDG.E.U8 R40, desc[UR26][R28.64] ;  /* 0x0000001a1c28b981 */ /* 0x000f22000c1e1100 */
[----:B------:R-:W-:Y:S01]  /*5f20*/  ISETP.LT.OR P2, PT, R36, 0x2, !P0 ;  /* 0x000000022400780c */ /* 0x000fe20004741670 */
[----:B0-----:R-:W0:Y:S02]  /*5f30*/  @!P3 LDC.64 R34, c[0x0][0x5c0] ;  /* 0x00017000ff22bb82 */ /* 0x001e240000000a00 */
[----:B0-----:R-:W-:-:S04]  /*5f40*/  @!P3 IADD3 R34, P4, P5, R26, UR11, R34 ;  /* 0x0000000b1a22bc10 */ /* 0x001fc8000fd9e022 */
[----:B------:R-:W-:Y:S02]  /*5f50*/  @!P3 IADD3.X R35, R38, UR10, R35, P4, P5 ;  /* 0x0000000a2623bc10 */ /* 0x000fe4000a7ea423 */
[----:B----4-:R-:W-:-:S04]  /*5f60*/  LOP3.LUT R40, R40, 0xff, RZ, 0xc0, !PT ;  /* 0x000000ff28287812 */ /* 0x010fc800078ec0ff */
[----:B------:R-:W-:-:S05]  /*5f70*/  F2FP.F16.E4M3.UNPACK_B R40, R40 ;  /* 0x00000028ff28723e */ /* 0x000fca00020006ff */
[----:B------:R-:W-:-:S05]  /*5f80*/  HADD2.F32 R40, -RZ, R40.H0_H0 ;  /* 0x20000028ff287230 */ /* 0x000fca0000004100 */
[----:B------:R-:W-:Y:S01]  /*5f90*/  FMUL R43, R40, UR18 ;  /* 0x00000012282b7c20 */ /* 0x000fe20008400000 */
[----:B------:R-:W-:-:S03]  /*5fa0*/  PRMT R40, RZ, 0x7610, R40 ;  /* 0x00007610ff287816 */ /* 0x000fc60000000028 */
[----:B------:R-:W-:-:S05]  /*5fb0*/  FFMA R43, R224, UR19, R43 ;  /* 0x00000013e02b7c23 */ /* 0x000fca000800002b */
[----:B------:R-:W-:-:S05]  /*5fc0*/  F2FP.SATFINITE.E4M3.F32.PACK_AB_MERGE_C R43, RZ, R43, RZ ;  /* 0x0000002bff2b723e */ /* 0x000fca00048070ff */
        /* <DEDUP_REMOVED lines=9> */
[----:B------:R-:W-:-:S04]  /*6060*/  FMUL R40, R40, UR18 ;  /* 0x0000001228287c20 */ /* 0x000fc80008400000 */
[----:B------:R-:W-:-:S05]  /*6070*/  FFMA R40, R223, UR19, R40 ;  /* 0x00000013df287c23 */ /* 0x000fca0008000028 */
[----:B------:R-:W-:Y:S02]  /*6080*/  F2FP.SATFINITE.E4M3.F32.PACK_AB_MERGE_C R45, RZ, R40, RZ ;  /* 0x00000028ff2d723e */ /* 0x000fe400048070ff */
[----:B------:R-:W-:-:S03]  /*6090*/  PRMT R40, RZ, 0x7610, R40 ;  /* 0x00007610ff287816 */ /* 0x000fc60000000028 */
[----:B------:R0:W-:Y:S04]  /*60a0*/  @!P2 STG.E.U8 desc[UR26][R34.64+0x1], R45 ;  /* 0x0000012d2200a986 */ /* 0x0001e8000c10111a */
[----:B------:R-:W4:Y:S01]  /*60b0*/  @!P3 LDG.E.U8 R40, desc[UR26][R30.64+0x8] ;  /* 0x0000081a1e28b981 */ /* 0x000f22000c1e1100 */
[----:B------:R-:W-:Y:S01]  /*60c0*/  ISETP.LT.OR P2, PT, R36, 0xa, !P1 ;  /* 0x0000000a2400780c */ /* 0x000fe20004f41670 */
[----:B0-----:R-:W0:Y:S02]  /*60d0*/  @!P3 LDC.64 R34, c[0x0][0x5c0] ;  /* 0x00017000ff22bb82 */ /* 0x001e240000000a00 */
[----:B0-----:R-:W-:-:S05]  /*60e0*/  @!P3 IADD3 R34, P4, R26, R34, RZ ;  /* 0x000000221a22b210 */ /* 0x001fca0007f9e0ff */
[----:B------:R-:W-:Y:S01]  /*60f0*/  @!P3 IMAD.X R35, R38, 0x1, R35, P4 ;  /* 0x000000012623b824 */ /* 0x000fe200020e0623 */
        /* <DEDUP_REMOVED lines=320> */
[----:B------:R1:W4:Y:S01]  /*7500*/  @!P1 LDG.E.U8 R40, desc[UR26][R30.64+0x39] ;  /* 0x0000391a1e289981 */ /* 0x000322000c1e1100 */
[----:B------:R-:W-:Y:S02]  /*7510*/  ISETP.LT.OR P2, PT, R36, 0x39, !P0 ;  /* 0x000000392400780c */ /* 0x000fe40004741670 */
[----:B0-----:R-:W-:Y:S01]  /*7520*/  PRMT R34, RZ, 0x7610, R34 ;  /* 0x00007610ff227816 */ /* 0x001fe20000000022 */
[----:B-1----:R-:W0:Y:S02]  /*7530*/  @!P1 LDC.64 R30, c[0x0][0x5c0] ;  /* 0x00017000ff1e9b82 */ /* 0x002e240000000a00 */
[----:B0-----:R-:W-:-:S05]  /*7540*/  @!P1 IADD3 R30, P3, R26, R30, RZ ;  /* 0x0000001e1a1e9210 */ /* 0x001fca0007f7e0ff */
[----:B------:R-:W-:Y:S01]  /*7550*/  @!P1 IMAD.X R31, R38, 0x1, R31, P3 ;  /* 0x00000001261f9824 */ /* 0x000fe200018e061f */
[----:B----4-:R-:W-:-:S04]  /*7560*/  LOP3.LUT R40, R40, 0xff, RZ, 0xc0, !PT ;  /* 0x000000ff28287812 */ /* 0x010fc800078ec0ff */
[----:B------:R-:W-:-:S05]  /*7570*/  F2FP.F16.E4M3.UNPACK_B R40, R40 ;  /* 0x00000028ff28723e */ /* 0x000fca00020006ff */
[----:B------:R-:W-:-:S05]  /*7580*/  HADD2.F32 R40, -RZ, R40.H0_H0 ;  /* 0x20000028ff287230 */ /* 0x000fca0000004100 */
[----:B------:R-:W-:-:S04]  /*7590*/  FMUL R40, R40, UR18 ;  /* 0x0000001228287c20 */ /* 0x000fc80008400000 */
        /* <DEDUP_REMOVED lines=17> */
[----:B------:R-:W-:-:S05]  /*76b0*/  IADD3 R35, P0, R39, 0x80, RZ ;  /* 0x0000008027237810 */ /* 0x000fca0007f1e0ff */
[----:B------:R-:W-:Y:S01]  /*76c0*/  IMAD.X R40, RZ, RZ, R41, P0 ;  /* 0x000000ffff287224 */ /* 0x000fe200000e0629 */
[----:B------:R-:W-:Y:S01]  /*76d0*/  ISETP.GE.AND P0, PT, R37, 0x81, PT ;  /* 0x000000812500780c */ /* 0x000fe20003f06270 */
[----:B0-----:R-:W0:Y:S02]  /*76e0*/  @!P1 LDC.64 R30, c[0x0][0x5c0] ;  /* 0x00017000ff1e9b82 */ /* 0x001e240000000a00 */
[----:B------:R-:W-:Y:S01]  /*76f0*/  IMAD R40, R40, UR20, RZ ;  /* 0x0000001428287c24 */ /* 0x000fe2000f8e02ff */
[----:B------:R-:W-:Y:S01]  /*7700*/  ISETP.LT.OR P3, PT, R36, 0x1, !P0 ;  /* 0x000000012400780c */ /* 0x000fe20004761670 */
[----:B-1----:R-:W-:-:S04]  /*7710*/  IMAD.WIDE.U32 R28, R35, UR20, R32 ;  /* 0x00000014231c7c25 */ /* 0x002fc8000f8e0020 */
[----:B------:R-:W-:Y:S01]  /*7720*/  IMAD R35, R35, UR21, R40 ;  /* 0x0000001523237c24 */ /* 0x000fe2000f8e0228 */
[----:B------:R-:W-:-:S04]  /*7730*/  IADD3 R28, P2, R28, UR22, RZ ;  /* 0x000000161c1c7c10 */ /* 0x000fc8000ff5e0ff */
[----:B------:R-:W-:Y:S02]  /*7740*/  IADD3.X R29, R29, UR23, R35, P2, !PT ;  /* 0x000000171d1d7c10 */ /* 0x000fe400097fe423 */
        /* <DEDUP_REMOVED lines=24> */
[----:B------:R-:W-:-:S05]  /*78d0*/  IADD3 R43, P1, R39, 0x88, RZ ;  /* 0x00000088272b7810 */ /* 0x000fca0007f3e0ff */
[----:B------:R-:W-:Y:S01]  /*78e0*/  IMAD.X R35, RZ, RZ, R41, P1 ;  /* 0x000000ffff237224 */ /* 0x000fe200008e0629 */
[----:B------:R-:W-:Y:S01]  /*78f0*/  ISETP.GE.AND P1, PT, R37, 0x89, PT ;  /* 0x000000892500780c */ /* 0x000fe20003f26270 */
[----:B0-----:R-:W0:Y:S02]  /*7900*/  @!P2 LDC.64 R30, c[0x0][0x5c0] ;  /* 0x00017000ff1eab82 */ /* 0x001e240000000a00 */
[----:B------:R-:W-:Y:S01]  /*7910*/  IMAD R42, R35, UR20, RZ ;  /* 0x00000014232a7c24 */ /* 0x000fe2000f8e02ff */
[----:B------:R-:W-:Y:S02]  /*7920*/  ISETP.LT.OR P3, PT, R36, 0x1, !P1 ;  /* 0x000000012400780c */ /* 0x000fe40004f61670 */
[----:B0-----:R-:W-:-:S04]  /*7930*/  @!P2 IADD3 R30, P4, P5, R26, UR9, R30 ;  /* 0x000000091a1eac10 */ /* 0x001fc8000fd9e01e */
[----:B------:R-:W-:Y:S02]  /*7940*/  @!P2 IADD3.X R31, R38, UR8, R31, P4, P5 ;  /* 0x00000008261fac10 */ /* 0x000fe4000a7ea41f */
[----:B----4-:R-:W-:-:S04]  /*7950*/  LOP3.LUT R34, R34, 0xff, RZ, 0xc0, !PT ;  /* 0x000000ff22227812 */ /* 0x010fc800078ec0ff */
[----:B------:R-:W-:-:S05]  /*7960*/  F2FP.F16.E4M3.UNPACK_B R34, R34 ;  /* 0x00000022ff22723e */ /* 0x000fca00020006ff */
[----:B------:R-:W-:-:S05]  /*7970*/  HADD2.F32 R34, -RZ, R34.H0_H0 ;  /* 0x20000022ff227230 */ /* 0x000fca0000004100 */
[----:B------:R-:W-:Y:S01]  /*7980*/  FMUL R40, R34, UR18 ;  /* 0x0000001222287c20 */ /* 0x000fe20008400000 */
[----:B------:R-:W-:-:S04]  /*7990*/  IMAD.WIDE.U32 R34, R43, UR20, R32 ;  /* 0x000000142b227c25 */ /* 0x000fc8000f8e0020 */
[----:B------:R-:W-:Y:S01]  /*79a0*/  FFMA R40, R193, UR19, R40 ;  /* 0x00000013c1287c23 */ /* 0x000fe20008000028 */
[----:B------:R-:W-:Y:S01]  /*79b0*/  IMAD R43, R43, UR21, R42 ;  /* 0x000000152b2b7c24 */ /* 0x000fe2000f8e022a */
[----:B------:R-:W-:-:S03]  /*79c0*/  IADD3 R34, P4, R34, UR22, RZ ;  /* 0x0000001622227c10 */ /* 0x000fc6000ff9e0ff */
[----:B------:R-:W-:Y:S02]  /*79d0*/  F2FP.SATFINITE.E4M3.F32.PACK_AB_MERGE_C R49, RZ, R40, RZ ;  /* 0x00000028ff31723e */ /* 0x000fe400048070ff */
[----:B------:R-:W-:Y:S02]  /*79e0*/  PRMT R40, RZ, 0x7610, R40 ;  /* 0x00007610ff287816 */ /* 0x000fe40000000028 */
[----:B------:R-:W-:Y:S01]  /*79f0*/  IADD3.X R35, R35, UR23, R43, P4, !PT ;  /* 0x0000001723237c10 */ /* 0x000fe2000a7fe42b */
[----:B------:R0:W-:Y:S01]  /*7a00*/  @!P2 STG.E.U8 desc[UR26][R30.64+0x1], R49 ;  /* 0x000001311e00a986 */ /* 0x0001e2000c10111a */
[----:B------:R-:W1:Y:S03]  /*7a10*/  @!P3 LDC.64 R42, c[0x0][0x5c0] ;  /* 0x00017000ff2abb82 */ /* 0x000e660000000a00 */
[----:B------:R-:W4:Y:S01]  /*7a20*/  @!P3 LDG.E.U8 R40, desc[UR26][R34.64] ;  /* 0x0000001a2228b981 */ /* 0x000f22000c1e1100 */
[----:B------:R-:W-:-:S02]  /*7a30*/  @!P3 IADD3 R47, P4, P5, R47, UR11, R26 ;  /* 0x0000000b2f2fbc10 */ /* 0x000fc4000fd9e01a */
[----:B------:R-:W-:Y:S02]  /*7a40*/  ISETP.LT.OR P2, PT, R36, 0x2, !P1 ;  /* 0x000000022400780c */ /* 0x000fe40004f41670 */
[----:B0-----:R-:W-:Y:S02]  /*7a50*/  @!P3 IADD3.X R30, R51, UR10, R38, P4, P5 ;  /* 0x0000000a331ebc10 */ /* 0x001fe4000a7ea426 */
[----:B-1----:R-:W-:-:S05]  /*7a60*/  @!P3 IADD3 R42, P4, R47, R42, RZ ;  /* 0x0000002a2f2ab210 */ /* 0x002fca0007f9e0ff */
[----:B------:R-:W-:-:S04]  /*7a70*/  @!P3 IMAD.X R43, R30, 0x1, R43, P4 ;  /* 0x000000011e2bb824 */ /* 0x000fc800020e062b */
[----:B------:R-:W0:Y:S01]  /*7a80*/  @!P2 LDC.64 R30, c[0x0][0x5c0] ;  /* 0x00017000ff1eab82 */ /* 0x000e220000000a00 */
        /* <DEDUP_REMOVED lines=9> */
[----:B------:R-:W-:Y:S01]  /*7b20*/  IMAD.U32 R47, RZ, RZ, UR9 ;  /* 0x00000009ff2f7e24 */ /* 0x000fe2000f8e00ff */
[----:B------:R-:W-:Y:S01]  /*7b30*/  ISETP.LT.OR P3, PT, R36, 0x9, !P0 ;  /* 0x000000092400780c */ /* 0x000fe20004761670 */
[----:B------:R-:W-:-:S03]  /*7b40*/  IMAD.U32 R49, RZ, RZ, UR8 ;  /* 0x00000008ff317e24 */ /* 0x000fc6000f8e00ff */
[----:B------:R-:W-:-:S04]  /*7b50*/  @!P2 IADD3 R47, P4, P5, R47, UR11, R26 ;  /* 0x0000000b2f2fac10 */ /* 0x000fc8000fd9e01a */
[----:B-1----:R-:W-:Y:S02]  /*7b60*/  @!P2 IADD3.X R42, R49, UR10, R38, P4, P5 ;  /* 0x0000000a312aac10 */ /* 0x002fe4000a7ea426 */
[----:B0-----:R-:W-:-:S05]  /*7b70*/  @!P2 IADD3 R30, P4, R47, R30, RZ ;  /* 0x0000001e2f1ea210 */ /* 0x001fca0007f9e0ff */
[----:B------:R-:W-:Y:S02]  /*7b80*/  @!P2 IMAD.X R31, R42, 0x1, R31, P4 ;  /* 0x000000012a1fa824 */ /* 0x000fe400020e061f */
[----:B------:R-:W0:Y:S01]  /*7b90*/  @!P3 LDC.64 R42, c[0x0][0x5c0] ;  /* 0x00017000ff2abb82 */ /* 0x000e220000000a00 */
        /* <DEDUP_REMOVED lines=9> */
[----:B------:R-:W-:Y:S02]  /*7c30*/  ISETP.LT.OR P2, PT, R36, 0xa, !P0 ;  /* 0x0000000a2400780c */ /* 0x000fe40004741670 */
[----:B0-----:R-:W-:-:S04]  /*7c40*/  @!P3 IADD3 R42, P4, P5, R26, UR9, R42 ;  /* 0x000000091a2abc10 */ /* 0x001fc8000fd9e02a */
[----:B------:R-:W-:-:S07]  /*7c50*/  @!P3 IADD3.X R43, R38, UR8, R43, P4, P5 ;  /* 0x00000008262bbc10 */ /* 0x000fce000a7ea42b */
[----:B-1----:R-:W0:Y:S01]  /*7c60*/  @!P2 LDC.64 R30, c[0x0][0x5c0] ;  /* 0x00017000ff1eab82 */ /* 0x002e220000000a00 */
        /* <DEDUP_REMOVED lines=9> */
[----:B------:R-:W-:Y:S02]  /*7d00*/  ISETP.LT.OR P3, PT, R36, 0x9, !P1 ;  /* 0x000000092400780c */ /* 0x000fe40004f61670 */
[----:B0-----:R-:W-:-:S04]  /*7d10*/  @!P2 IADD3 R44, P4, P5, R26, UR9, R30 ;  /* 0x000000091a2cac10 */ /* 0x001fc8000fd9e01e */
[----:B------:R-:W-:-:S07]  /*7d20*/  @!P2 IADD3.X R45, R38, UR8, R31, P4, P5 ;  /* 0x00000008262dac10 */ /* 0x000fce000a7ea41f */
[----:B------:R-:W0:Y:S01]  /*7d30*/  @!P3 LDC.64 R30, c[0x0][0x5c0] ;  /* 0x00017000ff1ebb82 */ /* 0x000e220000000a00 */
[----:B----4-:R-:W-:-:S04]  /*7d40*/  LOP3.LUT R40, R40, 0xff, RZ, 0xc0, !PT ;  /* 0x000000ff28287812 */ /* 0x010fc800078ec0ff */
[----:B------:R-:W-:-:S05]  /*7d50*/  F2FP.F16.E4M3.UNPACK_B R40, R40 ;  /* 0x00000028ff28723e */ /* 0x000fca00020006ff */
[----:B------:R-:W-:-:S05]  /*7d60*/  HADD2.F32 R40, -RZ, R40.H0_H0 ;  /* 0x20000028ff287230 */ /* 0x000fca0000004100 */
[----:B------:R-:W-:-:S04]  /*7d70*/  FMUL R40, R40, UR18 ;  /* 0x0000001228287c20 */ /* 0x000fc80008400000 */
[----:B------:R-:W-:-:S05]  /*7d80*/  FFMA R40, R189, UR19, R40 ;  /* 0x00000013bd287c23 */ /* 0x000fca0008000028 */
[----:B-1----:R-:W-:Y:S02]  /*7d90*/  F2FP.SATFINITE.E4M3.F32.PACK_AB_MERGE_C R47, RZ, R40, RZ ;  /* 0x00000028ff2f723e */ /* 0x002fe400048070ff */
[----:B------:R-:W-:-:S03]  /*7da0*/  PRMT R40, RZ, 0x7610, R40 ;  /* 0x00007610ff287816 */ /* 0x000fc60000000028 */
[----:B------:R1:W-:Y:S04]  /*7db0*/  @!P2 STG.E.U8 desc[UR26][R44.64+0x9], R47 ;  /* 0x0000092f2c00a986 */ /* 0x0003e8000c10111a */
[----:B------:R-:W4:Y:S01]  /*7dc0*/  @!P3 LDG.E.U8 R40, desc[UR26][R34.64+0x8] ;  /* 0x0000081a2228b981 */ /* 0x000f22000c1e1100 */
[----:B------:R-:W-:Y:S01]  /*7dd0*/  IMAD.U32 R49, RZ, RZ, UR9 ;  /* 0x00000009ff317e24 */ /* 0x000fe2000f8e00ff */
[----:B------:R-:W-:-:S04]  /*7de0*/  ISETP.LT.OR P2, PT, R36, 0xa, !P1 ;  /* 0x0000000a2400780c */ /* 0x000fc80004f41670 */
[----:B------:R-:W-:Y:S02]  /*7df0*/  @!P3 IADD3 R49, P4, P5, R49, UR11, R26 ;  /* 0x0000000b3131bc10 */ /* 0x000fe4000fd9e01a */
[----:B----4-:R-:W-:-:S04]  /*7e00*/  LOP3.LUT R40, R40, 0xff, RZ, 0xc0, !PT ;  /* 0x000000ff28287812 */ /* 0x010fc800078ec0ff */
[----:B------:R-:W-:-:S05]  /*7e10*/  F2FP.F16.E4M3.UNPACK_B R40, R40 ;  /* 0x00000028ff28723e */ /* 0x000fca00020006ff */
[----:B------:R-:W-:-:S05]  /*7e20*/  HADD2.F32 R40, -RZ, R40.H0_H0 ;  /* 0x20000028ff287230 */ /* 0x000fca0000004100 */
[----:B------:R-:W-:Y:S01]  /*7e30*/  FMUL R43, R40, UR18 ;  /* 0x00000012282b7c20 */ /* 0x000fe20008400000 */
[----:B------:R-:W-:Y:S02]  /*7e40*/  @!P3 IADD3.X R40, R51, UR10, R38, P4, P5 ;  /* 0x0000000a3328bc10 */ /* 0x000fe4000a7ea426 */
[----:B0-----:R-:W-:Y:S01]  /*7e50*/  @!P3 IADD3 R42, P4, R49, R30, RZ ;  /* 0x0000001e312ab210 */ /* 0x001fe20007f9e0ff */
[----:B------:R-:W-:-:S04]  /*7e60*/  FFMA R188, R188, UR19, R43 ;  /* 0x00000013bcbc7c23 */ /* 0x000fc8000800002b */
[----:B------:R-:W-:Y:S01]  /*7e70*/  @!P3 IMAD.X R43, R40, 0x1, R31, P4 ;  /* 0x00000001282bb824 */ /* 0x000fe200020e061f */
[----:B-1----:R-:W-:Y:S01]  /*7e80*/  F2FP.SATFINITE.E4M3.F32.PACK_AB_MERGE_C R45, RZ, R188, RZ ;  /* 0x000000bcff2d723e */ /* 0x002fe200048070ff */
[----:B------:R-:W0:Y:S01]  /*7e90*/  @!P2 LDC.64 R30, c[0x0][0x5c0] ;  /* 0x00017000ff1eab82 */ /* 0x000e220000000a00 */
[----:B------:R-:W-:-:S03]  /*7ea0*/  PRMT R40, RZ, 0x7610, R40 ;  /* 0x00007610ff287816 */ /* 0x000fc60000000028 */
[----:B------:R1:W-:Y:S04]  /*7eb0*/  @!P3 STG.E.U8 desc[UR26][R42.64+0x8], R45 ;  /* 0x0000082d2a00b986 */ /* 0x0003e8000c10111a */
[----:B------:R-:W4:Y:S01]  /*7ec0*/  @!P2 LDG.E.U8 R40, desc[UR26][R34.64+0x9] ;  /* 0x0000091a2228a981 */ /* 0x000f22000c1e1100 */
[----:B------:R-:W-:Y:S01]  /*7ed0*/  IMAD.U32 R47, RZ, RZ, UR9 ;  /* 0x00000009ff2f7e24 */ /* 0x000fe2000f8e00ff */
[----:B------:R-:W-:Y:S01]  /*7ee0*/  ISETP.LT.OR P3, PT, R36, 0x11, !P0 ;  /* 0x000000112400780c */ /* 0x000fe20004761670 */
[----:B------:R-:W-:-:S03]  /*7ef0*/  IMAD.U32 R49, RZ, RZ, UR8 ;  /* 0x00000008ff317e24 */ /* 0x000fc6000f8e00ff */
[----:B------:R-:W-:-:S04]  /*7f00*/  @!P2 IADD3 R47, P4, P5, R47, UR11, R26 ;  /* 0x0000000b2f2fac10 */ /* 0x000fc8000fd9e01a */
[----:B-1----:R-:W-:Y:S02]  /*7f10*/  @!P2 IADD3.X R42, R49, UR10, R38, P4, P5 ;  /* 0x0000000a312aac10 */ /* 0x002fe4000a7ea426 */
[----:B0-----:R-:W-:-:S03]  /*7f20*/  @!P2 IADD3 R30, P4, R47, R30, RZ ;  /* 0x0000001e2f1ea210 */ /* 0x001fc60007f9e0ff */
[----:B------:R-:W0:Y:S02]  /*7f30*/  @!P3 LDC.64 R46, c[0x0][0x5c0] ;  /* 0x00017000ff2ebb82 */ /* 0x000e240000000a00 */
        /* <DEDUP_REMOVED lines=11> */
[----:B0-----:R-:W-:Y:S02]  /*7ff0*/  @!P3 IADD3 R42, P4, P5, R26, UR9, R46 ;  /* 0x000000091a2abc10 */ /* 0x001fe4000fd9e02e */
[----:B-1----:R-:W-:-:S09]  /*8000*/  PRMT R30, RZ, 0x7610, R30 ;  /* 0x00007610ff1e7816 */ /* 0x002fd2000000001e */
[----:B------:R-:W0:Y:S01]  /*8010*/  @!P2 LDC.64 R44, c[0x0][0x5c0] ;  /* 0x00017000ff2cab82 */ /* 0x000e220000000a00 */
[----:B----4-:R-:W-:-:S04]  /*8020*/  LOP3.LUT R40, R40, 0xff, RZ, 0xc0, !PT ;  /* 0x000000ff28287812 */ /* 0x010fc800078ec0ff */
[----:B------:R-:W-:-:S05]  /*8030*/  F2FP.F16.E4M3.UNPACK_B R40, R40 ;  /* 0x00000028ff28723e */ /* 0x000fca00020006ff */
[----:B------:R-:W-:-:S05]  /*8040*/  HADD2.F32 R40, -RZ, R40.H0_H0 ;  /* 0x20000028ff287230 */ /* 0x000fca0000004100 */
[----:B------:R-:W-:-:S04]  /*8050*/  FMUL R43, R40, UR18 ;  /* 0x00000012282b7c20 */ /* 0x000fc80008400000 */
[----:B------:R-:W-:Y:S01]  /*8060*/  FFMA R186, R186, UR19, R43 ;  /* 0x00000013baba7c23 */ /* 0x000fe2000800002b */
[----:B------:R-:W-:-:S04]  /*8070*/  @!P3 IADD3.X R43, R38, UR8, R47, P4, P5 ;  /* 0x00000008262bbc10 */ /* 0x000fc8000a7ea42f */
[----:B------:R-:W-:-:S05]  /*8080*/  F2FP.SATFINITE.E4M3.F32.PACK_AB_MERGE_C R31, RZ, R186, RZ ;  /* 0x000000baff1f723e */ /* 0x000fca00048070ff */
[----:B------:R1:W-:Y:S04]  /*8090*/  @!P3 STG.E.U8 desc[UR26][R42.64+0x10], R31 ;  /* 0x0000101f2a00b986 */ /* 0x0003e8000c10111a */
[----:B------:R-:W4:Y:S01]  /*80a0*/  @!P2 LDG.E.U8 R30, desc[UR26][R28.64+0x11] ;  /* 0x0000111a1c1ea981 */ /* 0x000f22000c1e1100 */
[----:B------:R-:W-:Y:S02]  /*80b0*/  ISETP.LT.OR P3, PT, R36, 0x11, !P1 ;  /* 0x000000112400780c */ /* 0x000fe40004f61670 */
[----:B0-----:R-:W-:Y:S02]  /*80c0*/  @!P2 IADD3 R44, P4, P5, R26, UR9, R44 ;  /* 0x000000091a2cac10 */ /* 0x001fe4000fd9e02c */
[----:B------:R-:W-:Y:S02]  /*80d0*/  PRMT R40, RZ, 0x7610, R40 ;  /* 0x00007610ff287816 */ /* 0x000fe40000000028 */
[----:B------:R-:W-:-:S02]  /*80e0*/  @!P2 IADD3.X R45, R38, UR8, R45, P4, P5 ;  /* 0x00000008262dac10 */ /* 0x000fc4000a7ea42d */
[----:B----4-:R-:W-:-:S04]  /*80f0*/  LOP3.LUT R30, R30, 0xff, RZ, 0xc0, !PT ;  /* 0x000000ff1e1e7812 */ /* 0x010fc800078ec0ff */
[----:B------:R-:W-:-:S05]  /*8100*/  F2FP.F16.E4M3.UNPACK_B R30, R30 ;  /* 0x0000001eff1e723e */ /* 0x000fca00020006ff */
[----:B------:R-:W-:-:S05]  /*8110*/  HADD2.F32 R30, -RZ, R30.H0_H0 ;  /* 0x2000001eff1e7230 */ /* 0x000fca0000004100 */
[----:B------:R-:W-:-:S04]  /*8120*/  FMUL R30, R30, UR18 ;  /* 0x000000121e1e7c20 */ /* 0x000fc80008400000 */
[----:B------:R-:W-:-:S05]  /*8130*/  FFMA R30, R185, UR19, R30 ;  /* 0x00000013b91e7c23 */ /* 0x000fca000800001e */
[----:B------:R-:W-:Y:S02]  /*8140*/  F2FP.SATFINITE.E4M3.F32.PACK_AB_MERGE_C R47, RZ, R30, RZ ;  /* 0x0000001eff2f723e */ /* 0x000fe400048070ff */
[----:B-1----:R-:W0:Y:S03]  /*8150*/  @!P3 LDC.64 R30, c[0x0][0x5c0] ;  /* 0x00017000ff1ebb82 */ /* 0x002e260000000a00 */
        /* <DEDUP_REMOVED lines=37> */
[----:B-1----:R-:W-:Y:S02]  /*83b0*/  PRMT R30, RZ, 0x7610, R30 ;  /* 0x00007610ff1e7816 */ /* 0x002fe4000000001e */
[----:B----4-:R-:W-:-:S04]  /*83c0*/  LOP3.LUT R40, R40, 0xff, RZ, 0xc0, !PT ;  /* 0x000000ff28287812 */ /* 0x010fc800078ec0ff */
[----:B------:R-:W-:-:S05]  /*83d0*/  F2FP.F16.E4M3.UNPACK_B R40, R40 ;  /* 0x00000028ff28723e */ /* 0x000fca00020006ff */
[----:B------:R-:W-:-:S05]  /*83e0*/  HADD2.F32 R40, -RZ, R40.H0_H0 ;  /* 0x20000028ff287230 */ /* 0x000fca0000004100 */
[----:B------:R-:W-:-:S04]  /*83f0*/  FMUL R43, R40, UR18 ;  /* 0x00000012282b7c20 */ /* 0x000fc80008400000 */
[----:B------:R-:W-:Y:S01]  /*8400*/  FFMA R182, R182, UR19, R43 ;  /* 0x00000013b6b67c23 */ /* 0x000fe2000800002b */
[----:B------:R-:W-:Y:S02]  /*8410*/  @!P3 IADD3.X R43, R38, UR8, R47, P4, P5 ;  /* 0x00000008262bbc10 */ /* 0x000fe4000a7ea42f */
[----:B------:R-:W0:Y:S02]  /*8420*/  @!P2 LDC.64 R46, c[0x0][0x5c0] ;  /* 0x00017000ff2eab82 */ /* 0x000e240000000a00 */
[----:B------:R-:W-:-:S05]  /*8430*/  F2FP.SATFINITE.E4M3.F32.PACK_AB_MERGE_C R45, RZ, R182, RZ ;  /* 0x000000b6ff2d723e */ /* 0x000fca00048070ff */
[----:B------:R1:W-:Y:S04]  /*8440*/  @!P3 STG.E.U8 desc[UR26][R42.64+0x18], R45 ;  /* 0x0000182d2a00b986 */ /* 0x0003e8000c10111a */
[----:B------:R-:W4:Y:S01]  /*8450*/  @!P2 LDG.E.U8 R30, desc[UR26][R28.64+0x19] ;  /* 0x0000191a1c1ea981 */ /* 0x000f22000c1e1100 */
[----:B------:R-:W-:-:S13]  /*8460*/  ISETP.LT.OR P3, PT, R36, 0x19, !P1 ;  /* 0x000000192400780c */ /* 0x000fda0004f61670 */
[----:B------:R-:W2:Y:S01]  /*8470*/  @!P3 LDC.64 R48, c[0x0][0x5c0] ;  /* 0x00017000ff30bb82 */ /* 0x000ea20000000a00 */
[----:B----4-:R-:W-:-:S04]  /*8480*/  LOP3.LUT R30, R30, 0xff, RZ, 0xc0, !PT ;  /* 0x000000ff1e1e7812 */ /* 0x010fc800078ec0ff */
[----:B------:R-:W-:-:S05]  /*8490*/  F2FP.F16.E4M3.UNPACK_B R30, R30 ;  /* 0x0000001eff1e723e */ /* 0x000fca00020006ff */
[----:B------:R-:W-:-:S05]  /*84a0*/  HADD2.F32 R30, -RZ, R30.H0_H0 ;  /* 0x2000001eff1e7230 */ /* 0x000fca0000004100 */
[----:B------:R-:W-:Y:S01]  /*84b0*/  FMUL R40, R30, UR18 ;  /* 0x000000121e287c20 */ /* 0x000fe20008400000 */
[----:B0-----:R-:W-:-:S03]  /*84c0*/  @!P2 IADD3 R30, P4, P5, R26, UR9, R46 ;  /* 0x000000091a1eac10 */ /* 0x001fc6000fd9e02e */
[----:B------:R-:W-:Y:S01]  /*84d0*/  FFMA R40, R181, UR19, R40 ;  /* 0x00000013b5287c23 */ /* 0x000fe20008000028 */
[----:B------:R-:W-:-:S04]  /*84e0*/  @!P2 IADD3.X R31, R38, UR8, R47, P4, P5 ;  /* 0x00000008261fac10 */ /* 0x000fc8000a7ea42f */
        /* <DEDUP_REMOVED lines=12> */
[----:B--2---:R-:W-:Y:S01]  /*85b0*/  @!P3 IADD3 R30, P4, R47, R48, RZ ;  /* 0x000000302f1eb210 */ /* 0x004fe20007f9e0ff */
[----:B------:R-:W-:Y:S01]  /*85c0*/  FFMA R43, R180, UR19, R43 ;  /* 0x00000013b42b7c23 */ /* 0x000fe2000800002b */
[----:B------:R-:W0:Y:S03]  /*85d0*/  @!P2 LDC.64 R46, c[0x0][0x5c0] ;  /* 0x00017000ff2eab82 */ /* 0x000e260000000a00 */
[----:B------:R-:W-:Y:S01]  /*85e0*/  @!P3 IMAD.X R31, R40, 0x1, R49, P4 ;  /* 0x00000001281fb824 */ /* 0x000fe200020e0631 */
[----:B------:R-:W-:Y:S02]  /*85f0*/  F2FP.SATFINITE.E4M3.F32.PACK_AB_MERGE_C R43, RZ, R43, RZ ;  /* 0x0000002bff2b723e */ /* 0x000fe400048070ff */
[----:B------:R-:W-:-:S03]  /*8600*/  PRMT R40, RZ, 0x7610, R40 ;  /* 0x00007610ff287816 */ /* 0x000fc60000000028 */
[----:B------:R0:W-:Y:S04]  /*8610*/  @!P3 STG.E.U8 desc[UR26][R30.64+0x18], R43 ;  /* 0x0000182b1e00b986 */ /* 0x0001e8000c10111a */
[----:B------:R-:W2:Y:S01]  /*8620*/  @!P2 LDG.E.U8 R40, desc[UR26][R34.64+0x19] ;  /* 0x0000191a2228a981 */ /* 0x000ea2000c1e1100 */
[----:B------:R-:W-:Y:S01]  /*8630*/  IMAD.U32 R45, RZ, RZ, UR9 ;  /* 0x00000009ff2d7e24 */ /* 0x000fe2000f8e00ff */
[----:B------:R-:W-:Y:S01]  /*8640*/  ISETP.LT.OR P3, PT, R36, 0x21, !P0 ;  /* 0x000000212400780c */ /* 0x000fe20004761670 */
[----:B------:R-:W-:-:S03]  /*8650*/  IMAD.U32 R49, RZ, RZ, UR8 ;  /* 0x00000008ff317e24 */ /* 0x000fc6000f8e00ff */
[----:B------:R-:W-:-:S04]  /*8660*/  @!P2 IADD3 R45, P4, P5, R45, UR11, R26 ;  /* 0x0000000b2d2dac10 */ /* 0x000fc8000fd9e01a */
[----:B------:R-:W-:Y:S02]  /*8670*/  @!P2 IADD3.X R42, R49, UR10, R38, P4, P5 ;  /* 0x0000000a312aac10 */ /* 0x000fe4000a7ea426 */
[----:B0-----:R-:W-:-:S05]  /*8680*/  @!P2 IADD3 R30, P4, R45, R46, RZ ;  /* 0x0000002e2d1ea210 */ /* 0x001fca0007f9e0ff */
[----:B------:R-:W-:Y:S02]  /*8690*/  @!P2 IMAD.X R31, R42, 0x1, R47, P4 ;  /* 0x000000012a1fa824 */ /* 0x000fe400020e062f */
[----:B------:R-:W0:Y:S01]  /*86a0*/  @!P3 LDC.64 R46, c[0x0][0x5c0] ;  /* 0x00017000ff2ebb82 */ /* 0x000e220000000a00 */
[----:B--2---:R-:W-:-:S04]  /*86b0*/  LOP3.LUT R40, R40, 0xff, RZ, 0xc0, !PT ;  /* 0x000000ff28287812 */ /* 0x004fc800078ec0ff */
[----:B------:R-:W-:-:S05]  /*86c0*/  F2FP.F16.E4M3.UNPACK_B R40, R40 ;  /* 0x00000028ff28723e */ /* 0x000fca00020006ff */
[----:B------:R-:W-:-:S05]  /*86d0*/  HADD2.F32 R40, -RZ, R40.H0_H0 ;  /* 0x20000028ff287230 */ /* 0x000fca0000004100 */
[----:B------:R-:W-:-:S04]  /*86e0*/  FMUL R40, R40, UR18 ;  /* 0x0000001228287c20 */ /* 0x000fc80008400000 */
[----:B------:R-:W-:-:S05]  /*86f0*/  FFMA R40, R179, UR19, R40 ;  /* 0x00000013b3287c23 */ /* 0x000fca0008000028 */
[----:B------:R-:W-:Y:S02]  /*8700*/  F2FP.SATFINITE.E4M3.F32.PACK_AB_MERGE_C R45, RZ, R40, RZ ;  /* 0x00000028ff2d723e */ /* 0x000fe400048070ff */
[----:B------:R-:W-:-:S03]  /*8710*/  PRMT R40, RZ, 0x7610, R40 ;  /* 0x00007610ff287816 */ /* 0x000fc60000000028 */
[----:B------:R1:W-:Y:S04]  /*8720*/  @!P2 STG.E.U8 desc[UR26][R30.64+0x19], R45 ;  /* 0x0000192d1e00a986 */ /* 0x0003e8000c10111a */
[----:B------:R-:W2:Y:S01]  /*8730*/  @!P3 LDG.E.U8 R40, desc[UR26][R28.64+0x20] ;  /* 0x0000201a1c28b981 */ /* 0x000ea2000c1e1100 */
[----:B------:R-:W-:Y:S02]  /*8740*/  ISETP.LT.OR P2, PT, R36, 0x22, !P0 ;  /* 0x000000222400780c */ /* 0x000fe40004741670 */
[----:B0-----:R-:W-:Y:S02]  /*8750*/  @!P3 IADD3 R42, P4, P5, R26, UR9, R46 ;  /* 0x000000091a2abc10 */ /* 0x001fe4000fd9e02e */
[----:B-1----:R-:W-:Y:S02]  /*8760*/  PRMT R30, RZ, 0x7610, R30 ;  /* 0x00007610ff1e7816 */ /* 0x002fe4000000001e */
[----:B--2---:R-:W-:-:S04]  /*8770*/  LOP3.LUT R40, R40, 0xff, RZ, 0xc0, !PT ;  /* 0x000000ff28287812 */ /* 0x004fc800078ec0ff */
        /* <DEDUP_REMOVED lines=8> */
[----:B------:R-:W2:Y:S01]  /*8800*/  @!P2 LDG.E.U8 R30, desc[UR26][R28.64+0x21] ;  /* 0x0000211a1c1ea981 */ /* 0x000ea2000c1e1100 */
[----:B------:R-:W-:-:S13]  /*8810*/  ISETP.LT.OR P3, PT, R36, 0x21, !P1 ;  /* 0x000000212400780c */ /* 0x000fda0004f61670 */
[----:B------:R-:W4:Y:S01]  /*8820*/  @!P3 LDC.64 R48, c[0x0][0x5c0] ;  /* 0x00017000ff30bb82 */ /* 0x000f220000000a00 */
[----:B--2---:R-:W-:-:S04]  /*8830*/  LOP3.LUT R30, R30, 0xff, RZ, 0xc0, !PT ;  /* 0x000000ff1e1e7812 */ /* 0x004fc800078ec0ff */
        /* <DEDUP_REMOVED lines=9> */
[----:B------:R-:W2:Y:S01]  /*88d0*/  @!P3 LDG.E.U8 R40, desc[UR26][R34.64+0x20] ;  /* 0x0000201a2228b981 */ /* 0x000ea2000c1e1100 */
[----:B------:R-:W-:Y:S01]  /*88e0*/  IMAD.U32 R47, RZ, RZ, UR9 ;  /* 0x00000009ff2f7e24 */ /* 0x000fe2000f8e00ff */
[----:B------:R-:W-:-:S04]  /*88f0*/  ISETP.LT.OR P2, PT, R36, 0x22, !P1 ;  /* 0x000000222400780c */ /* 0x000fc80004f41670 */
[----:B------:R-:W-:Y:S02]  /*8900*/  @!P3 IADD3 R47, P4, P5, R47, UR11, R26 ;  /* 0x0000000b2f2fbc10 */ /* 0x000fe4000fd9e01a */
[----:B--2---:R-:W-:-:S04]  /*8910*/  LOP3.LUT R40, R40, 0xff, RZ, 0xc0, !PT ;  /* 0x000000ff28287812 */ /* 0x004fc800078ec0ff */
[----:B------:R-:W-:-:S05]  /*8920*/  F2FP.F16.E4M3.UNPACK_B R40, R40 ;  /* 0x00000028ff28723e */ /* 0x000fca00020006ff */
[----:B------:R-:W-:-:S05]  /*8930*/  HADD2.F32 R40, -RZ, R40.H0_H0 ;  /* 0x20000028ff287230 */ /* 0x000fca0000004100 */
[----:B------:R-:W-:Y:S01]  /*8940*/  FMUL R43, R40, UR18 ;  /* 0x00000012282b7c20 */ /* 0x000fe20008400000 */
[----:B------:R-:W-:Y:S02]  /*8950*/  @!P3 IADD3.X R40, R51, UR10, R38, P4, P5 ;  /* 0x0000000a3328bc10 */ /* 0x000fe4000a7ea426 */
[----:B----4-:R-:W-:Y:S01]  /*8960*/  @!P3 IADD3 R30, P4, R47, R48, RZ ;  /* 0x000000302f1eb210 */ /* 0x010fe20007f9e0ff */
        /* <DEDUP_REMOVED lines=154> */
[----:B------:R2:W4:Y:S01]  /*9310*/  @!P0 LDG.E.U8 R30, desc[UR26][R28.64+0x39] ;  /* 0x0000391a1c1e8981 */ /* 0x000522000c1e1100 */
[----:B------:R-:W-:Y:S02]  /*9320*/  ISETP.LT.OR P2, PT, R36, 0x39, !P1 ;  /* 0x000000392400780c */ /* 0x000fe40004f41670 */
[----:B--2---:R-:W-:Y:S02]  /*9330*/  PRMT R28, RZ, 0x7610, R28 ;  /* 0x00007610ff1c7816 */ /* 0x004fe4000000001c */
[----:B----4-:R-:W-:-:S04]  /*9340*/  LOP3.LUT R30, R30, 0xff, RZ, 0xc0, !PT ;  /* 0x000000ff1e1e7812 */ /* 0x010fc800078ec0ff */
[----:B------:R-:W-:-:S05]  /*9350*/  F2FP.F16.E4M3.UNPACK_B R30, R30 ;  /* 0x0000001eff1e723e */ /* 0x000fca00020006ff */
[----:B------:R-:W-:-:S05]  /*9360*/  HADD2.F32 R30, -RZ, R30.H0_H0 ;  /* 0x2000001eff1e7230 */ /* 0x000fca0000004100 */
[----:B------:R-:W-:Y:S01]  /*9370*/  FMUL R40, R30, UR18 ;  /* 0x000000121e287c20 */ /* 0x000fe20008400000 */
[----:B0-----:R-:W-:-:S03]  /*9380*/  @!P0 IADD3 R30, P3, P4, R26, UR9, R46 ;  /* 0x000000091a1e8c10 */ /* 0x001fc6000fc7e02e */
[----:B------:R-:W-:Y:S01]  /*9390*/  FFMA R40, R165, UR19, R40 ;  /* 0x00000013a5287c23 */ /* 0x000fe20008000028 */
[----:B------:R-:W-:Y:S02]  /*93a0*/  @!P0 IADD3.X R31, R38, UR8, R47, P3, P4 ;  /* 0x00000008261f8c10 */ /* 0x000fe40009fe842f */
[----:B------:R-:W0:Y:S02]  /*93b0*/  @!P2 LDC.64 R46, c[0x0][0x5c0] ;  /* 0x00017000ff2eab82 */ /* 0x000e240000000a00 */
[----:B-1----:R-:W-:-:S05]  /*93c0*/  F2FP.SATFINITE.E4M3.F32.PACK_AB_MERGE_C R43, RZ, R40, RZ ;  /* 0x00000028ff2b723e */ /* 0x002fca00048070ff */
[----:B------:R1:W-:Y:S04]  /*93d0*/  @!P0 STG.E.U8 desc[UR26][R30.64+0x39], R43 ;  /* 0x0000392b1e008986 */ /* 0x0003e8000c10111a */
[----:B------:R-:W2:Y:S01]  /*93e0*/  @!P2 LDG.E.U8 R28, desc[UR26][R34.64+0x38] ;  /* 0x0000381a221ca981 */ /* 0x000ea2000c1e1100 */
[----:B------:R-:W-:Y:S01]  /*93f0*/  IMAD.U32 R45, RZ, RZ, UR9 ;  /* 0x00000009ff2d7e24 */ /* 0x000fe2000f8e00ff */
[----:B------:R-:W-:-:S04]  /*9400*/  ISETP.LT.OR P1, PT, R36, 0x3a, !P1 ;  /* 0x0000003a2400780c */ /* 0x000fc80004f21670 */
[----:B------:R-:W-:-:S04]  /*9410*/  @!P2 IADD3 R45, P0, P3, R45, UR11, R26 ;  /* 0x0000000b2d2dac10 */ /* 0x000fc8000fb1e01a */
[----:B-1----:R-:W-:Y:S02]  /*9420*/  @!P2 IADD3.X R30, R49, UR10, R38, P0, P3 ;  /* 0x0000000a311eac10 */ /* 0x002fe400087e6426 */
[----:B--2---:R-:W-:-:S04]  /*9430*/  LOP3.LUT R28, R28, 0xff, RZ, 0xc0, !PT ;  /* 0x000000ff1c1c7812 */ /* 0x004fc800078ec0ff */
[----:B------:R-:W-:-:S05]  /*9440*/  F2FP.F16.E4M3.UNPACK_B R28, R28 ;  /* 0x0000001cff1c723e */ /* 0x000fca00020006ff */
[----:B------:R-:W-:-:S05]  /*9450*/  HADD2.F32 R28, -RZ, R28.H0_H0 ;  /* 0x2000001cff1c7230 */ /* 0x000fca0000004100 */
[----:B------:R-:W-:Y:S01]  /*9460*/  FMUL R29, R28, UR18 ;  /* 0x000000121c1d7c20 */ /* 0x000fe20008400000 */
[----:B0-----:R-:W-:Y:S02]  /*9470*/  @!P2 IADD3 R28, P4, R45, R46, RZ ;  /* 0x0000002e2d1ca210 */ /* 0x001fe40007f9e0ff */
[----:B------:R-:W0:Y:S01]  /*9480*/  @!P1 LDC.64 R44, c[0x0][0x5c0] ;  /* 0x00017000ff2c9b82 */ /* 0x000e220000000a00 */
[----:B------:R-:W-:Y:S02]  /*9490*/  FFMA R164, R164, UR19, R29 ;  /* 0x00000013a4a47c23 */ /* 0x000fe4000800001d */
[----:B------:R-:W-:Y:S01]  /*94a0*/  @!P2 IMAD.X R29, R30, 0x1, R47, P4 ;  /* 0x000000011e1da824 */ /* 0x000fe200020e062f */
[----:B------:R-:W-:Y:S02]  /*94b0*/  PRMT R30, RZ, 0x7610, R30 ;  /* 0x00007610ff1e7816 */ /* 0x000fe4000000001e */
[----:B------:R-:W-:-:S05]  /*94c0*/  F2FP.SATFINITE.E4M3.F32.PACK_AB_MERGE_C R43, RZ, R164, RZ ;  /* 0x000000a4ff2b723e */ /* 0x000fca00048070ff */
[----:B------:R1:W-:Y:S04]  /*94d0*/  @!P2 STG.E.U8 desc[UR26][R28.64+0x38], R43 ;  /* 0x0000382b1c00a986 */ /* 0x0003e8000c10111a */
[----:B------:R2:W4:Y:S01]  /*94e0*/  @!P1 LDG.E.U8 R30, desc[UR26][R34.64+0x39] ;  /* 0x0000391a221e9981 */ /* 0x000522000c1e1100 */
[----:B------:R-:W-:Y:S01]  /*94f0*/  IADD3 R31, P0, R39, 0x100, RZ ;  /* 0x00000100271f7810 */ /* 0x000fe20007f1e0ff */
[----:B------:R-:W-:-:S04]  /*9500*/  IMAD.U32 R47, RZ, RZ, UR9 ;  /* 0x00000009ff2f7e24 */ /* 0x000fc8000f8e00ff */
[----:B------:R-:W-:Y:S01]  /*9510*/  IMAD.X R40, RZ, RZ, R41, P0 ;  /* 0x000000ffff287224 */ /* 0x000fe200000e0629 */
[----:B------:R-:W-:Y:S01]  /*9520*/  ISETP.GE.AND P0, PT, R37, 0x101, PT ;  /* 0x000001012500780c */ /* 0x000fe20003f06270 */
[----:B-1----:R-:W-:Y:S01]  /*9530*/  IMAD.U32 R43, RZ, RZ, UR8 ;  /* 0x00000008ff2b7e24 */ /* 0x002fe2000f8e00ff */
[----:B--2---:R-:W-:Y:S01]  /*9540*/  @!P1 IADD3 R35, P4, P5, R47, UR11, R26 ;  /* 0x0000000b2f239c10 */ /* 0x004fe2000fd9e01a */
[----:B------:R-:W-:Y:S01]  /*9550*/  IMAD R40, R40, UR20, RZ ;  /* 0x0000001428287c24 */ /* 0x000fe2000f8e02ff */
[----:B------:R-:W-:Y:S01]  /*9560*/  ISETP.LT.OR P2, PT, R36, 0x1, !P0 ;  /* 0x000000012400780c */ /* 0x000fe20004741670 */
[----:B------:R-:W-:Y:S01]  /*9570*/  IMAD.WIDE.U32 R28, R31, UR20, R32 ;  /* 0x000000141f1c7c25 */ /* 0x000fe2000f8e0020 */
[----:B0-----:R-:W-:Y:S02]  /*9580*/  @!P1 IADD3 R34, P3, R35, R44, RZ ;  /* 0x0000002c23229210 */ /* 0x001fe40007f7e0ff */
[----:B------:R-:W-:Y:S01]  /*9590*/  @!P1 IADD3.X R42, R43, UR10, R38, P4, P5 ;  /* 0x0000000a2b2a9c10 */ /* 0x000fe2000a7ea426 */
[----:B------:R-:W-:Y:S01]  /*95a0*/  IMAD R31, R31, UR21, R40 ;  /* 0x000000151f1f7c24 */ /* 0x000fe2000f8e0228 */
[----:B------:R-:W-:-:S03]  /*95b0*/  IADD3 R28, P4, R28, UR22, RZ ;  /* 0x000000161c1c7c10 */ /* 0x000fc6000ff9e0ff */
[----:B------:R-:W-:Y:S01]  /*95c0*/  @!P1 IMAD.X R35, R42, 0x1, R45, P3 ;  /* 0x000000012a239824 */ /* 0x000fe200018e062d */
[----:B------:R-:W-:-:S03]  /*95d0*/  IADD3.X R29, R29, UR23, R31, P4, !PT ;  /* 0x000000171d1d7c10 */ /* 0x000fc6000a7fe41f */
        /* <DEDUP_REMOVED lines=11> */
[----:B-1----:R-:W-:-:S11]  /*9690*/  PRMT R34, RZ, 0x7610, R34 ;  /* 0x00007610ff227816 */ /* 0x002fd60000000022 */
[----:B------:R-:W1:Y:S01]  /*96a0*/  @!P3 LDC.64 R46, c[0x0][0x5c0] ;  /* 0x00017000ff2ebb82 */ /* 0x000e620000000a00 */
[----:B--2---:R-:W-:-:S04]  /*96b0*/  LOP3.LUT R30, R30, 0xff, RZ, 0xc0, !PT ;  /* 0x000000ff1e1e7812 */ /* 0x004fc800078ec0ff */
[----:B------:R-:W-:-:S05]  /*96c0*/  F2FP.F16.E4M3.UNPACK_B R30, R30 ;  /* 0x0000001eff1e723e */ /* 0x000fca00020006ff */
[----:B------:R-:W-:-:S05]  /*96d0*/  HADD2.F32 R30, -RZ, R30.H0_H0 ;  /* 0x2000001eff1e7230 */ /* 0x000fca0000004100 */
[----:B------:R-:W-:Y:S01]  /*96e0*/  FMUL R31, R30, UR18 ;  /* 0x000000121e1f7c20 */ /* 0x000fe20008400000 */
[----:B0-----:R-:W-:-:S03]  /*96f0*/  @!P2 IADD3 R30, P1, P4, R26, UR13, R44 ;  /* 0x0000000d1a1eac10 */ /* 0x001fc6000fc3e02c */
[----:B------:R-:W-:Y:S01]  /*9700*/  FFMA R162, R162, UR19, R31 ;  /* 0x00000013a2a27c23 */ /* 0x000fe2000800001f */
[----:B------:R-:W-:-:S04]  /*9710*/  @!P2 IADD3.X R31, R38, UR12, R45, P1, P4 ;  /* 0x0000000c261fac10 */ /* 0x000fc80008fe842d */
[----:B------:R-:W-:-:S05]  /*9720*/  F2FP.SATFINITE.E4M3.F32.PACK_AB_MERGE_C R45, RZ, R162, RZ ;  /* 0x000000a2ff2d723e */ /* 0x000fca00048070ff */
[----:B------:R0:W-:Y:S04]  /*9730*/  @!P2 STG.E.U8 desc[UR26][R30.64], R45 ;  /* 0x0000002d1e00a986 */ /* 0x0001e8000c10111a */
[----:B------:R-:W2:Y:S01]  /*9740*/  @!P3 LDG.E.U8 R34, desc[UR26][R28.64+0x1] ;  /* 0x0000011a1c22b981 */ /* 0x000ea2000c1e1100 */
[----:B------:R-:W-:-:S05]  /*9750*/  IADD3 R43, P1, R39, 0x108, RZ ;  /* 0x00000108272b7810 */ /* 0x000fca0007f3e0ff */
[----:B------:R-:W-:Y:S01]  /*9760*/  IMAD.X R40, RZ, RZ, R41, P1 ;  /* 0x000000ffff287224 */ /* 0x000fe200008e0629 */
[----:B------:R-:W-:Y:S01]  /*9770*/  ISETP.GE.AND P1, PT, R37, 0x109, PT ;  /* 0x000001092500780c */ /* 0x000fe20003f26270 */
[----:B0-----:R-:W-:-:S03]  /*9780*/  IMAD.WIDE.U32 R30, R43, UR20, R32 ;  /* 0x000000142b1e7c25 */ /* 0x001fc6000f8e0020 */
[----:B------:R-:W-:Y:S01]  /*9790*/  ISETP.LT.OR P2, PT, R36, 0x1, !P1 ;  /* 0x000000012400780c */ /* 0x000fe20004f41670 */
[----:B------:R-:W-:-:S04]  /*97a0*/  IMAD R42, R40, UR20, RZ ;  /* 0x00000014282a7c24 */ /* 0x000fc8000f8e02ff */
[----:B------:R-:W-:-:S08]  /*97b0*/  IMAD R43, R43, UR21, R42 ;  /* 0x000000152b2b7c24 */ /* 0x000fd0000f8e022a */
[----:B------:R-:W0:Y:S01]  /*97c0*/  @!P2 LDC.64 R48, c[0x0][0x5c0] ;  /* 0x00017000ff30ab82 */ /* 0x000e220000000a00 */
[----:B--2---:R-:W-:-:S04]  /*97d0*/  LOP3.LUT R34, R34, 0xff, RZ, 0xc0, !PT ;  /* 0x000000ff22227812 */ /* 0x004fc800078ec0ff */
[----:B------:R-:W-:-:S05]  /*97e0*/  F2FP.F16.E4M3.UNPACK_B R34, R34 ;  /* 0x00000022ff22723e */ /* 0x000fca00020006ff */
[----:B------:R-:W-:Y:S01]  /*97f0*/  HADD2.F32 R35, -RZ, R34.H0_H0 ;  /* 0x20000022ff237230 */ /* 0x000fe20000004100 */
[----:B-1----:R-:W-:-:S04]  /*9800*/  @!P3 IADD3 R34, P4, P5, R26, UR13, R46 ;  /* 0x0000000d1a22bc10 */ /* 0x002fc8000fd9e02e */
[----:B------:R-:W-:Y:S01]  /*9810*/  FMUL R40, R35, UR18 ;  /* 0x0000001223287c20 */ /* 0x000fe20008400000 */
[----:B------:R-:W-:Y:S02]  /*9820*/  @!P3 IADD3.X R35, R38, UR12, R47, P4, P5 ;  /* 0x0000000c2623bc10 */ /* 0x000fe4000a7ea42f */
[----:B------:R-:W-:Y:S01]  /*9830*/  IADD3 R30, P4, R30, UR22, RZ ;  /* 0x000000161e1e7c10 */ /* 0x000fe2000ff9e0ff */
[----:B------:R-:W-:-:S03]  /*9840*/  FFMA R40, R161, UR19, R40 ;  /* 0x00000013a1287c23 */ /* 0x000fc60008000028 */
[----:B------:R-:W-:Y:S02]  /*9850*/  IADD3.X R31, R31, UR23, R43, P4, !PT ;  /* 0x000000171f1f7c10 */ /* 0x000fe4000a7fe42b */
[----:B------:R-:W-:Y:S02]  /*9860*/  F2FP.SATFINITE.E4M3.F32.PACK_AB_MERGE_C R47, RZ, R40, RZ ;  /* 0x00000028ff2f723e */ /* 0x000fe400048070ff */
[----:B------:R-:W-:-:S03]  /*9870*/  PRMT R40, RZ, 0x7610, R40 ;  /* 0x00007610ff287816 */ /* 0x000fc60000000028 */
[----:B------:R1:W-:Y:S04]  /*9880*/  @!P3 STG.E.U8 desc[UR26][R34.64+0x1], R47 ;  /* 0x0000012f2200b986 */ /* 0x0003e8000c10111a */
[----:B------:R-:W2:Y:S01]  /*9890*/  @!P2 LDG.E.U8 R40, desc[UR26][R30.64] ;  /* 0x0000001a1e28a981 */ /* 0x000ea2000c1e1100 */
[----:B------:R-:W-:Y:S01]  /*98a0*/  IMAD.U32 R45, RZ, RZ, UR13 ;  /* 0x0000000dff2d7e24 */ /* 0x000fe2000f8e00ff */
[----:B------:R-:W-:Y:S01]  /*98b0*/  ISETP.LT.OR P3, PT, R36, 0x2, !P1 ;  /* 0x000000022400780c */ /* 0x000fe20004f61670 */
[----:B------:R-:W-:-:S03]  /*98c0*/  IMAD.U32 R51, RZ, RZ, UR12 ;  /* 0x0000000cff337e24 */ /* 0x000fc6000f8e00ff */
[----:B------:R-:W-:-:S09]  /*98d0*/  @!P2 IADD3 R45, P4, P5, R45, UR11, R26 ;  /* 0x0000000b2d2dac10 */ /* 0x000fd2000fd9e01a */
[----:B-1----:R-:W1:Y:S01]  /*98e0*/  @!P3 LDC.64 R46, c[0x0][0x5c0] ;  /* 0x00017000ff2ebb82 */ /* 0x002e620000000a00 */
[----:B--2---:R-:W-:-:S04]  /*98f0*/  LOP3.LUT R40, R40, 0xff, RZ, 0xc0, !PT ;  /* 0x000000ff28287812 */ /* 0x004fc800078ec0ff */
[----:B------:R-:W-:-:S05]  /*9900*/  F2FP.F16.E4M3.UNPACK_B R40, R40 ;  /* 0x00000028ff28723e */ /* 0x000fca00020006ff */
[----:B------:R-:W-:-:S05]  /*9910*/  HADD2.F32 R40, -RZ, R40.H0_H0 ;  /* 0x20000028ff287230 */ /* 0x000fca0000004100 */
[----:B------:R-:W-:Y:S01]  /*9920*/  FMUL R43, R40, UR18 ;  /* 0x00000012282b7c20 */ /* 0x000fe20008400000 */
[----:B------:R-:W-:Y:S02]  /*9930*/  @!P2 IADD3.X R40, R51, UR10, R38, P4, P5 ;  /* 0x0000000a3328ac10 */ /* 0x000fe4000a7ea426 */
[----:B0-----:R-:W-:Y:S01]  /*9940*/  @!P2 IADD3 R34, P4, R45, R48, RZ ;  /* 0x000000302d22a210 */ /* 0x001fe20007f9e0ff */
[----:B------:R-:W-:-:S04]  /*9950*/  FFMA R43, R160, UR19, R43 ;  /* 0x00000013a02b7c23 */ /* 0x000fc8000800002b */
        /* <DEDUP_REMOVED lines=10> */
[----:B-1----:R-:W-:-:S05]  /*9a00*/  @!P3 IADD3 R34, P4, R45, R46, RZ ;  /* 0x0000002e2d22b210 */ /* 0x002fca0007f9e0ff */
        /* <DEDUP_REMOVED lines=124> */
[----:B------:R-:W-:Y:S01]  /*a1d0*/  FFMA R40, R23, UR19, R40 ;  /* 0x0000001317287c23 */ /* 0x000fe20008000028 */
[----:B------:R-:W-:-:S04]  /*a1e0*/  PRMT R23, RZ, 0x7610, R23 ;  /* 0x00007610ff177816 */ /* 0x000fc80000000017 */
[----:B------:R-:W-:-:S05]  /*a1f0*/  F2FP.SATFINITE.E4M3.F32.PACK_AB_MERGE_C R45, RZ, R40, RZ ;  /* 0x00000028ff2d723e */ /* 0x000fca00048070ff */
[----:B------:R1:W-:Y:S04]  /*a200*/  @!P3 STG.E.U8 desc[UR26][R34.64+0x11], R45 ;  /* 0x0000112d2200b986 */ /* 0x0003e8000c10111a */
[----:B------:R-:W2:Y:S01]  /*a210*/  @!P2 LDG.E.U8 R23, desc[UR26][R28.64+0x18] ;  /* 0x0000181a1c17a981 */ /* 0x000ea2000c1e1100 */
[----:B------:R-:W-:Y:S02]  /*a220*/  ISETP.LT.OR P3, PT, R36, 0x1a, !P0 ;  /* 0x0000001a2400780c */ /* 0x000fe40004761670 */
[----:B0-----:R-:W-:-:S04]  /*a230*/  @!P2 IADD3 R42, P4, P5, R26, UR13, R42 ;  /* 0x0000000d1a2aac10 */ /* 0x001fc8000fd9e02a */
[----:B------:R-:W-:-:S07]  /*a240*/  @!P2 IADD3.X R43, R38, UR12, R43, P4, P5 ;  /* 0x0000000c262bac10 */ /* 0x000fce000a7ea42b */
[----:B-1----:R-:W0:Y:S01]  /*a250*/  @!P3 LDC.64 R44, c[0x0][0x5c0] ;  /* 0x00017000ff2cbb82 */ /* 0x002e220000000a00 */
        /* <DEDUP_REMOVED lines=10> */
[----:B--2---:R-:W-:-:S04]  /*a300*/  LOP3.LUT R22, R22, 0xff, RZ, 0xc0, !PT ;  /* 0x000000ff16167812 */ /* 0x004fc800078ec0ff */
[----:B------:R-:W-:-:S05]  /*a310*/  F2FP.F16.E4M3.UNPACK_B R22, R22 ;  /* 0x00000016ff16723e */ /* 0x000fca00020006ff */
[----:B------:R-:W-:-:S05]  /*a320*/  HADD2.F32 R22, -RZ, R22.H0_H0 ;  /* 0x20000016ff167230 */ /* 0x000fca0000004100 */
[----:B------:R-:W-:Y:S01]  /*a330*/  FMUL R34, R22, UR18 ;  /* 0x0000001216227c20 */ /* 0x000fe20008400000 */
[----:B0-----:R-:W-:-:S03]  /*a340*/  @!P3 IADD3 R22, P4, P5, R26, UR13, R44 ;  /* 0x0000000d1a16bc10 */ /* 0x001fc6000fd9e02c */
[----:B------:R-:W-:Y:S01]  /*a350*/  FFMA R34, R21, UR19, R34 ;  /* 0x0000001315227c23 */ /* 0x000fe20008000022 */
[----:B------:R-:W-:Y:S02]  /*a360*/  @!P3 IADD3.X R23, R38, UR12, R45, P4, P5 ;  /* 0x0000000c2617bc10 */ /* 0x000fe4000a7ea42d */
[----:B------:R-:W-:Y:S01]  /*a370*/  PRMT R21, RZ, 0x7610, R21 ;  /* 0x00007610ff157816 */ /* 0x000fe20000000015 */
[----:B------:R-:W0:Y:S01]  /*a380*/  @!P2 LDC.64 R44, c[0x0][0x5c0] ;  /* 0x00017000ff2cab82 */ /* 0x000e220000000a00 */
[----:B-1----:R-:W-:-:S05]  /*a390*/  F2FP.SATFINITE.E4M3.F32.PACK_AB_MERGE_C R35, RZ, R34, RZ ;  /* 0x00000022ff23723e */ /* 0x002fca00048070ff */
[----:B------:R0:W-:Y:S04]  /*a3a0*/  @!P3 STG.E.U8 desc[UR26][R22.64+0x19], R35 ;  /* 0x000019231600b986 */ /* 0x0001e8000c10111a */
[----:B------:R-:W2:Y:S01]  /*a3b0*/  @!P2 LDG.E.U8 R21, desc[UR26][R30.64+0x18] ;  /* 0x0000181a1e15a981 */ /* 0x000ea2000c1e1100 */
[----:B------:R-:W-:Y:S01]  /*a3c0*/  IMAD.U32 R43, RZ, RZ, UR13 ;  /* 0x0000000dff2b7e24 */ /* 0x000fe2000f8e00ff */
[----:B------:R-:W-:Y:S01]  /*a3d0*/  ISETP.LT.OR P3, PT, R36, 0x1a, !P1 ;  /* 0x0000001a2400780c */ /* 0x000fe20004f61670 */
[----:B------:R-:W-:-:S03]  /*a3e0*/  IMAD.U32 R47, RZ, RZ, UR12 ;  /* 0x0000000cff2f7e24 */ /* 0x000fc6000f8e00ff */
[----:B------:R-:W-:-:S04]  /*a3f0*/  @!P2 IADD3 R43, P4, P5, R43, UR11, R26 ;  /* 0x0000000b2b2bac10 */ /* 0x000fc8000fd9e01a */
[----:B------:R-:W-:Y:S02]  /*a400*/  @!P2 IADD3.X R34, R47, UR10, R38, P4, P5 ;  /* 0x0000000a2f22ac10 */ /* 0x000fe4000a7ea426 */
[----:B0-----:R-:W-:-:S03]  /*a410*/  @!P2 IADD3 R22, P4, R43, R44, RZ ;  /* 0x0000002c2b16a210 */ /* 0x001fc60007f9e0ff */
[----:B------:R-:W0:Y:S02]  /*a420*/  @!P3 LDC.64 R42, c[0x0][0x5c0] ;  /* 0x00017000ff2abb82 */ /* 0x000e240000000a00 */
[----:B------:R-:W-:Y:S01]  /*a430*/  @!P2 IMAD.X R23, R34, 0x1, R45, P4 ;  /* 0x000000012217a824 */ /* 0x000fe200020e062d */
        /* <DEDUP_REMOVED lines=9> */
[----:B------:R-:W-:Y:S01]  /*a4d0*/  IMAD.U32 R35, RZ, RZ, UR13 ;  /* 0x0000000dff237e24 */ /* 0x000fe2000f8e00ff */
[----:B------:R-:W-:Y:S01]  /*a4e0*/  ISETP.LT.OR P2, PT, R36, 0x21, !P0 ;  /* 0x000000212400780c */ /* 0x000fe20004741670 */
[----:B------:R-:W-:-:S03]  /*a4f0*/  IMAD.U32 R45, RZ, RZ, UR12 ;  /* 0x0000000cff2d7e24 */ /* 0x000fc6000f8e00ff */
[----:B------:R-:W-:-:S04]  /*a500*/  @!P3 IADD3 R35, P4, P5, R35, UR11, R26 ;  /* 0x0000000b2323bc10 */ /* 0x000fc8000fd9e01a */
[----:B-1----:R-:W-:Y:S02]  /*a510*/  @!P3 IADD3.X R22, R45, UR10, R38, P4, P5 ;  /* 0x0000000a2d16bc10 */ /* 0x002fe4000a7ea426 */
[----:B--2---:R-:W-:-:S04]  /*a520*/  LOP3.LUT R20, R20, 0xff, RZ, 0xc0, !PT ;  /* 0x000000ff14147812 */ /* 0x004fc800078ec0ff */
[----:B------:R-:W-:-:S05]  /*a530*/  F2FP.F16.E4M3.UNPACK_B R20, R20 ;  /* 0x00000014ff14723e */ /* 0x000fca00020006ff */
[----:B------:R-:W-:-:S05]  /*a540*/  HADD2.F32 R20, -RZ, R20.H0_H0 ;  /* 0x20000014ff147230 */ /* 0x000fca0000004100 */
[----:B------:R-:W-:Y:S01]  /*a550*/  FMUL R34, R20, UR18 ;  /* 0x0000001214227c20 */ /* 0x000fe20008400000 */
[----:B0-----:R-:W-:-:S03]  /*a560*/  @!P3 IADD3 R20, P4, R35, R42, RZ ;  /* 0x0000002a2314b210 */ /* 0x001fc60007f9e0ff */
[----:B------:R-:W-:Y:S01]  /*a570*/  FFMA R34, R19, UR19, R34 ;  /* 0x0000001313227c23 */ /* 0x000fe20008000022 */
[----:B------:R-:W-:Y:S01]  /*a580*/  PRMT R19, RZ, 0x7610, R19 ;  /* 0x00007610ff137816 */ /* 0x000fe20000000013 */
[----:B------:R-:W-:Y:S02]  /*a590*/  @!P3 IMAD.X R21, R22, 0x1, R43, P4 ;  /* 0x000000011615b824 */ /* 0x000fe400020e062b */
[----:B------:R-:W0:Y:S01]  /*a5a0*/  @!P2 LDC.64 R22, c[0x0][0x5c0] ;  /* 0x00017000ff16ab82 */ /* 0x000e220000000a00 */
[----:B------:R-:W-:-:S05]  /*a5b0*/  F2FP.SATFINITE.E4M3.F32.PACK_AB_MERGE_C R35, RZ, R34, RZ ;  /* 0x00000022ff23723e */ /* 0x000fca00048070ff */
[----:B------:R1:W-:Y:S04]  /*a5c0*/  @!P3 STG.E.U8 desc[UR26][R20.64+0x19], R35 ;  /* 0x000019231400b986 */ /* 0x0003e8000c10111a */
[----:B------:R-:W2:Y:S01]  /*a5d0*/  @!P2 LDG.E.U8 R19, desc[UR26][R28.64+0x20] ;  /* 0x0000201a1c13a981 */ /* 0x000ea2000c1e1100 */
[----:B------:R-:W-:Y:S02]  /*a5e0*/  ISETP.LT.OR P3, PT, R36, 0x22, !P0 ;  /* 0x000000222400780c */ /* 0x000fe40004761670 */
[----:B0-----:R-:W-:-:S11]  /*a5f0*/  @!P2 IADD3 R22, P4, P5, R26, UR13, R22 ;  /* 0x0000000d1a16ac10 */ /* 0x001fd6000fd9e016 */
[----:B-1----:R-:W0:Y:S01]  /*a600*/  @!P3 LDC.64 R34, c[0x0][0x5c0] ;  /* 0x00017000ff22bb82 */ /* 0x002e220000000a00 */
[----:B------:R-:W-:Y:S02]  /*a610*/  @!P2 IADD3.X R23, R38, UR12, R23, P4, P5 ;  /* 0x0000000c2617ac10 */ /* 0x000fe4000a7ea417 */
        /* <DEDUP_REMOVED lines=206> */
[----:B0-----:R-:W-:Y:S02]  /*b300*/  @!P2 IADD3 R8, P4, R9, R12, RZ ;  /* 0x0000000c0908a210 */ /* 0x001fe40007f9e0ff */
[----:B--2---:R-:W-:-:S04]  /*b310*/  LOP3.LUT R5, R5, 0xff, RZ, 0xc0, !PT ;  /* 0x000000ff05057812 */ /* 0x004fc800078ec0ff */
[----:B------:R-:W-:-:S05]  /*b320*/  F2FP.F16.E4M3.UNPACK_B R5, R5 ;  /* 0x00000005ff05723e */ /* 0x000fca00020006ff */
[----:B------:R-:W-:-:S05]  /*b330*/  HADD2.F32 R5, -RZ, R5.H0_H0 ;  /* 0x20000005ff057230 */ /* 0x000fca0000004100 */
[----:B------:R-:W-:-:S04]  /*b340*/  FMUL R5, R5, UR18 ;  /* 0x0000001205057c20 */ /* 0x000fc80008400000 */
[----:B------:R-:W-:Y:S01]  /*b350*/  FFMA R5, R4, UR19, R5 ;  /* 0x0000001304057c23 */ /* 0x000fe20008000005 */
[----:B------:R-:W-:-:S04]  /*b360*/  @!P2 IADD3.X R4, R15, UR10, R38, P0, P3 ;  /* 0x0000000a0f04ac10 */ /* 0x000fc800087e6426 */
[----:B-1----:R-:W-:Y:S01]  /*b370*/  F2FP.SATFINITE.E4M3.F32.PACK_AB_MERGE_C R11, RZ, R5, RZ ;  /* 0x00000005ff0b723e */ /* 0x002fe200048070ff */
[----:B------:R-:W-:Y:S01]  /*b380*/  @!P2 IMAD.X R9, R4, 0x1, R13, P4 ;  /* 0x000000010409a824 */ /* 0x000fe200020e060d */
[----:B------:R-:W-:Y:S01]  /*b390*/  PRMT R4, RZ, 0x7610, R4 ;  /* 0x00007610ff047816 */ /* 0x000fe20000000004 */
[----:B------:R-:W0:Y:S03]  /*b3a0*/  @!P1 LDC.64 R12, c[0x0][0x5c0] ;  /* 0x00017000ff0c9b82 */ /* 0x000e260000000a00 */
[----:B------:R1:W-:Y:S04]  /*b3b0*/  @!P2 STG.E.U8 desc[UR26][R8.64+0x38], R11 ;  /* 0x0000380b0800a986 */ /* 0x0003e8000c10111a */
[----:B------:R-:W2:Y:S01]  /*b3c0*/  @!P1 LDG.E.U8 R4, desc[UR26][R30.64+0x39] ;  /* 0x0000391a1e049981 */ /* 0x000ea2000c1e1100 */
[----:B------:R-:W-:Y:S01]  /*b3d0*/  IADD3 R7, P0, R39, 0x180, RZ ;  /* 0x0000018027077810 */ /* 0x000fe20007f1e0ff */
[----:B------:R-:W-:-:S04]  /*b3e0*/  IMAD.U32 R15, RZ, RZ, UR13 ;  /* 0x0000000dff0f7e24 */ /* 0x000fc8000f8e00ff */
[----:B------:R-:W-:Y:S01]  /*b3f0*/  IMAD.X R5, RZ, RZ, R41, P0 ;  /* 0x000000ffff057224 */ /* 0x000fe200000e0629 */
[----:B------:R-:W-:Y:S01]  /*b400*/  ISETP.GE.AND P0, PT, R37, 0x181, PT ;  /* 0x000001812500780c */ /* 0x000fe20003f06270 */
[----:B-1----:R-:W-:Y:S01]  /*b410*/  IMAD.U32 R11, RZ, RZ, UR12 ;  /* 0x0000000cff0b7e24 */ /* 0x002fe2000f8e00ff */
[----:B------:R-:W-:Y:S01]  /*b420*/  @!P1 IADD3 R9, P4, P5, R15, UR11, R26 ;  /* 0x0000000b0f099c10 */ /* 0x000fe2000fd9e01a */
[----:B------:R-:W-:Y:S01]  /*b430*/  IMAD R6, R5, UR20, RZ ;  /* 0x0000001405067c24 */ /* 0x000fe2000f8e02ff */
[----:B------:R-:W-:Y:S02]  /*b440*/  ISETP.LT.OR P2, PT, R36, 0x1, !P0 ;  /* 0x000000012400780c */ /* 0x000fe40004741670 */
[----:B------:R-:W-:Y:S02]  /*b450*/  @!P1 IADD3.X R10, R11, UR10, R38, P4, P5 ;  /* 0x0000000a0b0a9c10 */ /* 0x000fe4000a7ea426 */
[----:B0-----:R-:W-:-:S05]  /*b460*/  @!P1 IADD3 R8, P3, R9, R12, RZ ;  /* 0x0000000c09089210 */ /* 0x001fca0007f7e0ff */
[----:B------:R-:W-:-:S04]  /*b470*/  @!P1 IMAD.X R9, R10, 0x1, R13, P3 ;  /* 0x000000010a099824 */ /* 0x000fc800018e060d */
[----:B------:R-:W0:Y:S01]  /*b480*/  @!P2 LDC.64 R12, c[0x0][0x5c0] ;  /* 0x00017000ff0cab82 */ /* 0x000e220000000a00 */
[----:B--2---:R-:W-:-:S04]  /*b490*/  LOP3.LUT R4, R4, 0xff, RZ, 0xc0, !PT ;  /* 0x000000ff04047812 */ /* 0x004fc800078ec0ff */
[----:B------:R-:W-:-:S05]  /*b4a0*/  F2FP.F16.E4M3.UNPACK_B R4, R4 ;  /* 0x00000004ff04723e */ /* 0x000fca00020006ff */
[----:B------:R-:W-:-:S05]  /*b4b0*/  HADD2.F32 R4, -RZ, R4.H0_H0 ;  /* 0x20000004ff047230 */ /* 0x000fca0000004100 */
[----:B------:R-:W-:-:S04]  /*b4c0*/  FMUL R4, R4, UR18 ;  /* 0x0000001204047c20 */ /* 0x000fc80008400000 */
[----:B------:R-:W-:Y:S01]  /*b4d0*/  FFMA R3, R3, UR19, R4 ;  /* 0x0000001303037c23 */ /* 0x000fe20008000004 */
[----:B------:R-:W-:-:S04]  /*b4e0*/  IMAD.WIDE.U32 R4, R7, UR20, R32 ;  /* 0x0000001407047c25 */ /* 0x000fc8000f8e0020 */
[----:B------:R-:W-:Y:S01]  /*b4f0*/  IMAD R7, R7, UR21, R6 ;  /* 0x0000001507077c24 */ /* 0x000fe2000f8e0206 */
[----:B------:R-:W-:Y:S02]  /*b500*/  IADD3 R4, P4, R4, UR22, RZ ;  /* 0x0000001604047c10 */ /* 0x000fe4000ff9e0ff */
[----:B------:R-:W-:Y:S02]  /*b510*/  F2FP.SATFINITE.E4M3.F32.PACK_AB_MERGE_C R11, RZ, R3, RZ ;  /* 0x00000003ff0b723e */ /* 0x000fe400048070ff */
[----:B------:R-:W-:Y:S02]  /*b520*/  PRMT R3, RZ, 0x7610, R3 ;  /* 0x00007610ff037816 */ /* 0x000fe40000000003 */
[----:B------:R-:W-:Y:S01]  /*b530*/  IADD3.X R5, R5, UR23, R7, P4, !PT ;  /* 0x0000001705057c10 */ /* 0x000fe2000a7fe407 */
[----:B------:R1:W-:Y:S04]  /*b540*/  @!P1 STG.E.U8 desc[UR26][R8.64+0x39], R11 ;  /* 0x0000390b08009986 */ /* 0x0003e8000c10111a */
[----:B------:R-:W2:Y:S01]  /*b550*/  @!P2 LDG.E.U8 R3, desc[UR26][R4.64] ;  /* 0x0000001a0403a981 */ /* 0x000ea2000c1e1100 */
[----:B------:R-:W-:Y:S01]  /*b560*/  @!P2 IMAD.MOV.U32 R6, RZ, RZ, R26 ;  /* 0x000000ffff06a224 */ /* 0x000fe200078e001a */
[----:B------:R-:W-:Y:S01]  /*b570*/  ISETP.LT.OR P3, PT, R36, 0x2, !P0 ;  /* 0x000000022400780c */ /* 0x000fe20004761670 */
[----:B------:R-:W-:-:S02]  /*b580*/  @!P2 IMAD.MOV.U32 R7, RZ, RZ, R38 ;  /* 0x000000ffff07a224 */ /* 0x000fc400078e0026 */
[----:B------:R-:W-:-:S10]  /*b590*/  @!P2 IMAD.WIDE.U32 R6, R24, 0x180, R6 ;  /* 0x000001801806a825 */ /* 0x000fd400078e0006 */
[----:B-1----:R-:W1:Y:S01]  /*b5a0*/  @!P3 LDC.64 R8, c[0x0][0x5c0] ;  /* 0x00017000ff08bb82 */ /* 0x002e620000000a00 */
[----:B--2---:R-:W-:-:S04]  /*b5b0*/  LOP3.LUT R3, R3, 0xff, RZ, 0xc0, !PT ;  /* 0x000000ff03037812 */ /* 0x004fc800078ec0ff */
[----:B------:R-:W-:-:S05]  /*b5c0*/  F2FP.F16.E4M3.UNPACK_B R3, R3 ;  /* 0x00000003ff03723e */ /* 0x000fca00020006ff */
[----:B------:R-:W-:-:S05]  /*b5d0*/  HADD2.F32 R3, -RZ, R3.H0_H0 ;  /* 0x20000003ff037230 */ /* 0x000fca0000004100 */
[----:B------:R-:W-:-:S04]  /*b5e0*/  FMUL R3, R3, UR18 ;  /* 0x0000001203037c20 */ /* 0x000fc80008400000 */
[----:B-----5:R-:W-:Y:S01]  /*b5f0*/  FFMA R10, R2, UR19, R3 ;  /* 0x00000013020a7c23 */ /* 0x020fe20008000003 */
[----:B------:R-:W-:Y:S01]  /*b600*/  @!P2 IMAD R3, R25, 0x180, RZ ;  /* 0x000001801903a824 */ /* 0x000fe200078e02ff */
[----:B0-----:R-:W-:Y:S02]  /*b610*/  @!P2 IADD3 R2, P1, R6, R12, RZ ;  /* 0x0000000c0602a210 */ /* 0x001fe40007f3e0ff */
[----:B------:R-:W-:Y:S02]  /*b620*/  PRMT R6, RZ, 0x7610, R6 ;  /* 0x00007610ff067816 */ /* 0x000fe40000000006 */
[----:B------:R-:W-:Y:S02]  /*b630*/  @!P2 IADD3.X R3, R13, R7, R3, P1, !PT ;  /* 0x000000070d03a210 */ /* 0x000fe40000ffe403 */
[----:B------:R-:W-:-:S05]  /*b640*/  F2FP.SATFINITE.E4M3.F32.PACK_AB_MERGE_C R7, RZ, R10, RZ ;  /* 0x0000000aff07723e */ /* 0x000fca00048070ff */
[----:B------:R0:W-:Y:S04]  /*b650*/  @!P2 STG.E.U8 desc[UR26][R2.64], R7 ;  /* 0x000000070200a986 */ /* 0x0001e8000c10111a */
[----:B------:R-:W2:Y:S01]  /*b660*/  @!P3 LDG.E.U8 R6, desc[UR26][R4.64+0x1] ;  /* 0x0000011a0406b981 */ /* 0x000ea2000c1e1100 */
[----:B------:R-:W-:-:S05]  /*b670*/  IADD3 R39, P1, R39, 0x188, RZ ;  /* 0x0000018827277810 */ /* 0x000fca0007f3e0ff */
[----:B------:R-:W-:Y:S01]  /*b680*/  IMAD.X R40, RZ, RZ, R41, P1 ;  /* 0x000000ffff287224 */ /* 0x000fe200008e0629 */
[----:B------:R-:W-:Y:S01]  /*b690*/  ISETP.GE.AND P1, PT, R37, 0x189, PT ;  /* 0x000001892500780c */ /* 0x000fe20003f26270 */
[----:B0-----:R-:W-:Y:S02]  /*b6a0*/  @!P3 IMAD.MOV.U32 R2, RZ, RZ, R26 ;  /* 0x000000ffff02b224 */ /* 0x001fe400078e001a */
[----:B------:R-:W-:Y:S01]  /*b6b0*/  @!P3 IMAD.MOV.U32 R3, RZ, RZ, R38 ;  /* 0x000000ffff03b224 */ /* 0x000fe200078e0026 */
[----:B------:R-:W-:Y:S01]  /*b6c0*/  ISETP.LT.OR P2, PT, R36, 0x1, !P1 ;  /* 0x000000012400780c */ /* 0x000fe20004f41670 */
[----:B------:R-:W-:Y:S02]  /*b6d0*/  IMAD R40, R40, UR20, RZ ;  /* 0x0000001428287c24 */ /* 0x000fe4000f8e02ff */
[----:B------:R-:W-:-:S04]  /*b6e0*/  @!P3 IMAD.WIDE.U32 R2, R24, 0x180, R2 ;  /* 0x000001801802b825 */ /* 0x000fc800078e0002 */
[----:B------:R-:W-:Y:S01]  /*b6f0*/  IMAD.WIDE.U32 R32, R39, UR20, R32 ;  /* 0x0000001427207c25 */ /* 0x000fe2000f8e0020 */
[----:B-1----:R-:W-:-:S03]  /*b700*/  @!P3 IADD3 R8, P5, R2, R8, RZ ;  /* 0x000000080208b210 */ /* 0x002fc60007fbe0ff */
[----:B------:R-:W-:Y:S01]  /*b710*/  @!P3 IMAD R7, R25, 0x180, RZ ;  /* 0x000001801907b824 */ /* 0x000fe200078e02ff */
[----:B------:R-:W-:Y:S01]  /*b720*/  IADD3 R2, P4, R32, UR22, RZ ;  /* 0x0000001620027c10 */ /* 0x000fe2000ff9e0ff */
[----:B------:R-:W-:Y:S01]  /*b730*/  IMAD R39, R39, UR21, R40 ;  /* 0x0000001527277c24 */ /* 0x000fe2000f8e0228 */
[----:B------:R-:W0:Y:S02]  /*b740*/  @!P2 LDC.64 R12, c[0x0][0x5c0] ;  /* 0x00017000ff0cab82 */ /* 0x000e240000000a00 */
[----:B------:R-:W-:Y:S02]  /*b750*/  @!P3 IADD3.X R9, R9, R3, R7, P5, !PT ;  /* 0x000000030909b210 */ /* 0x000fe40002ffe407 */
[----:B------:R-:W-:Y:S02]  /*b760*/  IADD3.X R3, R33, UR23, R39, P4, !PT ;  /* 0x0000001721037c10 */ /* 0x000fe4000a7fe427 */
[----:B--2---:R-:W-:-:S04]  /*b770*/  LOP3.LUT R6, R6, 0xff, RZ, 0xc0, !PT ;  /* 0x000000ff06067812 */ /* 0x004fc800078ec0ff */
[----:B------:R-:W-:-:S05]  /*b780*/  F2FP.F16.E4M3.UNPACK_B R6, R6 ;  /* 0x00000006ff06723e */ /* 0x000fca00020006ff */
[----:B------:R-:W-:-:S05]  /*b790*/  HADD2.F32 R6, -RZ, R6.H0_H0 ;  /* 0x20000006ff067230 */ /* 0x000fca0000004100 */
[----:B------:R-:W-:-:S04]  /*b7a0*/  FMUL R6, R6, UR18 ;  /* 0x0000001206067c20 */ /* 0x000fc80008400000 */
[----:B---3--:R-:W-:Y:S02]  /*b7b0*/  FFMA R6, R225, UR19, R6 ;  /* 0x00000013e1067c23 */ /* 0x008fe40008000006 */
[----:B------:R-:W2:Y:S03]  /*b7c0*/  LDL.LU R225, [R1+0x8] ;  /* 0x0000080001e17983 */ /* 0x000ea60000300800 */
[----:B------:R-:W-:Y:S02]  /*b7d0*/  F2FP.SATFINITE.E4M3.F32.PACK_AB_MERGE_C R11, RZ, R6, RZ ;  /* 0x00000006ff0b723e */ /* 0x000fe400048070ff */
[----:B------:R-:W-:-:S03]  /*b7e0*/  PRMT R6, RZ, 0x7610, R6 ;  /* 0x00007610ff067816 */ /* 0x000fc60000000006 */
[----:B------:R1:W-:Y:S04]  /*b7f0*/  @!P3 STG.E.U8 desc[UR26][R8.64+0x1], R11 ;  /* 0x0000010b0800b986 */ /* 0x0003e8000c10111a */
[----:B------:R-:W3:Y:S01]  /*b800*/  @!P2 LDG.E.U8 R6, desc[UR26][R2.64] ;  /* 0x0000001a0206a981 */ /* 0x000ee2000c1e1100 */
[----:B-1----:R-:W-:Y:S01]  /*b810*/  @!P2 IMAD R8, R25, 0x180, RZ ;  /* 0x000001801908a824 */ /* 0x002fe200078e02ff */
[----:B---3--:R-:W-:-:S04]  /*b820*/  LOP3.LUT R6, R6, 0xff, RZ, 0xc0, !PT ;  /* 0x000000ff06067812 */ /* 0x008fc800078ec0ff */
[----:B------:R-:W-:Y:S02]  /*b830*/  F2FP.F16.E4M3.UNPACK_B R7, R6 ;  /* 0x00000006ff07723e */ /* 0x000fe400020006ff */
[----:B------:R-:W-:-:S03]  /*b840*/  @!P2 IADD3 R6, P3, R26, UR11, RZ ;  /* 0x0000000b1a06ac10 */ /* 0x000fc6000ff7e0ff */
[----:B------:R-:W-:Y:S01]  /*b850*/  HADD2.F32 R10, -RZ, R7.H0_H0 ;  /* 0x20000007ff0a7230 */ /* 0x000fe20000004100 */
[----:B------:R-:W-:Y:S02]  /*b860*/  @!P2 IADD3.X R7, R38, UR10, RZ, P3, !PT ;  /* 0x0000000a2607ac10 */ /* 0x000fe40009ffe4ff */
[----:B------:R-:W-:Y:S02]  /*b870*/  ISETP.LT.OR P3, PT, R36, 0x2, !P1 ;  /* 0x000000022400780c */ /* 0x000fe40004f61670 */
[----:B------:R-:W-:Y:S01]  /*b880*/  FMUL R10, R10, UR18 ;  /* 0x000000120a0a7c20 */ /* 0x000fe20008400000 */
[----:B------:R-:W-:-:S04]  /*b890*/  @!P2 IMAD.WIDE.U32 R6, R24, 0x180, R6 ;  /* 0x000001801806a825 */ /* 0x000fc800078e0006 */
[----:B------:R-:W-:Y:S01]  /*b8a0*/  FFMA R10, R226, UR19, R10 ;  /* 0x00000013e20a7c23 */ /* 0x000fe2000800000a */
[----:B0-----:R-:W-:Y:S01]  /*b8b0*/  @!P2 IADD3 R6, P4, R6, R12, RZ ;  /* 0x0000000c0606a210 */ /* 0x001fe20007f9e0ff */
[----:B------:R-:W3:Y:S03]  /*b8c0*/  LDL.LU R226, [R1+0xc] ;  /* 0x00000c0001e27983 */ /* 0x000ee60000300800 */
[----:B------:R-:W-:Y:S02]  /*b8d0*/  F2FP.SATFINITE.E4M3.F32.PACK_AB_MERGE_C R11, RZ, R10, RZ ;  /* 0x0000000aff0b723e */ /* 0x000fe400048070ff */
[----:B------:R-:W-:Y:S02]  /*b8e0*/  @!P2 IADD3.X R7, R13, R8, R7, P4, !PT ;  /* 0x000000080d07a210 */ /* 0x000fe400027fe407 */
[----:B------:R-:W-:Y:S01]  /*b8f0*/  PRMT R8, RZ, 0x7610, R8 ;  /* 0x00007610ff087816 */ /* 0x000fe20000000008 */
[----:B------:R-:W0:Y:S02]  /*b900*/  @!P3 LDC.64 R12, c[0x0][0x5c0] ;  /* 0x00017000ff0cbb82 */ /* 0x000e240000000a00 */
[----:B------:R1:W-:Y:S04]  /*b910*/  @!P2 STG.E.U8 desc[UR26][R6.64], R11 ;  /* 0x0000000b0600a986 */ /* 0x0003e8000c10111a */
[----:B------:R-:W4:Y:S02]  /*b920*/  @!P3 LDG.E.U8 R8, desc[UR26][R2.64+0x1] ;  /* 0x0000011a0208b981 */ /* 0x000f24000c1e1100 */
[----:B----4-:R-:W-:-:S04]  /*b930*/  LOP3.LUT R8, R8, 0xff, RZ, 0xc0, !PT ;  /* 0x000000ff08087812 */ /* 0x010fc800078ec0ff */
[----:B-1----:R-:W-:Y:S02]  /*b940*/  F2FP.F16.E4M3.UNPACK_B R7, R8 ;  /* 0x00000008ff07723e */ /* 0x002fe400020006ff */
[----:B------:R-:W-:-:S03]  /*b950*/  @!P3 IADD3 R8, P2, R26, UR11, RZ ;  /* 0x0000000b1a08bc10 */ /* 0x000fc6000ff5e0ff */
[----:B------:R-:W-:Y:S01]  /*b960*/  HADD2.F32 R10, -RZ, R7.H0_H0 ;  /* 0x20000007ff0a7230 */ /* 0x000fe20000004100 */
[----:B------:R-:W-:Y:S02]  /*b970*/  @!P3 IADD3.X R9, R38, UR10, RZ, P2, !PT ;  /* 0x0000000a2609bc10 */ /* 0x000fe400097fe4ff */
[----:B------:R-:W-:Y:S02]  /*b980*/  ISETP.LT.OR P2, PT, R36, 0x9, !P0 ;  /* 0x000000092400780c */ /* 0x000fe40004741670 */
[----:B------:R-:W-:Y:S01]  /*b990*/  FMUL R10, R10, UR18 ;  /* 0x000000120a0a7c20 */ /* 0x000fe20008400000 */
[----:B------:R-:W-:-:S04]  /*b9a0*/  @!P3 IMAD.WIDE.U32 R8, R24, 0x180, R8 ;  /* 0x000001801808b825 */ /* 0x000fc800078e0008 */
[----:B--2---:R-:W-:Y:S01]  /*b9b0*/  FFMA R10, R225, UR19, R10 ;  /* 0x00000013e10a7c23 */ /* 0x004fe2000800000a */
[----:B------:R-:W-:Y:S01]  /*b9c0*/  @!P3 IMAD R7, R25, 0x180, RZ ;  /* 0x000001801907b824 */ /* 0x000fe200078e02ff */
[----:B0-----:R-:W-:Y:S01]  /*b9d0*/  @!P3 IADD3 R6, P4, R8, R12, RZ ;  /* 0x0000000c0806b210 */ /* 0x001fe20007f9e0ff */
[----:B------:R-:W2:Y:S01]  /*b9e0*/  LDL.LU R225, [R1+0x10] ;  /* 0x0000100001e17983 */ /* 0x000ea20000300800 */
[----:B------:R-:W-:Y:S02]  /*b9f0*/  PRMT R8, RZ, 0x7610, R8 ;  /* 0x00007610ff087816 */ /* 0x000fe40000000008 */
[----:B------:R-:W-:Y:S02]  /*ba00*/  @!P3 IADD3.X R7, R13, R7, R9, P4, !PT ;  /* 0x000000070d07b210 */ /* 0x000fe400027fe409 */
[----:B------:R-:W-:Y:S01]  /*ba10*/  F2FP.SATFINITE.E4M3.F32.PACK_AB_MERGE_C R11, RZ, R10, RZ ;  /* 0x0000000aff0b723e */ /* 0x000fe200048070ff */
[----:B------:R-:W0:Y:S04]  /*ba20*/  @!P2 LDC.64 R12, c[0x0][0x5c0] ;  /* 0x00017000ff0cab82 */ /* 0x000e280000000a00 */
[----:B------:R1:W-:Y:S04]  /*ba30*/  @!P3 STG.E.U8 desc[UR26][R6.64+0x1], R11 ;  /* 0x0000010b0600b986 */ /* 0x0003e8000c10111a */
[----:B------:R-:W4:Y:S01]  /*ba40*/  @!P2 LDG.E.U8 R8, desc[UR26][R4.64+0x8] ;  /* 0x0000081a0408a981 */ /* 0x000f22000c1e1100 */
[----:B------:R-:W-:Y:S01]  /*ba50*/  ISETP.LT.OR P3, PT, R36, 0xa, !P0 ;  /* 0x0000000a2400780c */ /* 0x000fe20004761670 */
[----:B-1----:R-:W-:-:S02]  /*ba60*/  @!P2 IMAD.MOV.U32 R6, RZ, RZ, R26 ;  /* 0x000000ffff06a224 */ /* 0x002fc400078e001a */
[----:B------:R-:W-:Y:S01]  /*ba70*/  @!P2 IMAD.MOV.U32 R7, RZ, RZ, R38 ;  /* 0x000000ffff07a224 */ /* 0x000fe200078e0026 */
[----:B----4-:R-:W-:-:S04]  /*ba80*/  LOP3.LUT R8, R8, 0xff, RZ, 0xc0, !PT ;  /* 0x000000ff08087812 */ /* 0x010fc800078ec0ff */
[----:B------:R-:W-:-:S05]  /*ba90*/  F2FP.F16.E4M3.UNPACK_B R8, R8 ;  /* 0x00000008ff08723e */ /* 0x000fca00020006ff */
[----:B------:R-:W-:-:S05]  /*baa0*/  HADD2.F32 R8, -RZ, R8.H0_H0 ;  /* 0x20000008ff087230 */ /* 0x000fca0000004100 */
[----:B------:R-:W-:Y:S01]  /*bab0*/  FMUL R10, R8, UR18 ;  /* 0x00000012080a7c20 */ /* 0x000fe20008400000 */
[----:B------:R-:W-:-:S04]  /*bac0*/  @!P2 IMAD.WIDE.U32 R8, R24, 0x180, R6 ;  /* 0x000001801808a825 */ /* 0x000fc800078e0006 */
[----:B---3--:R-:W-:Y:S01]  /*bad0*/  FFMA R10, R226, UR19, R10 ;  /* 0x00000013e20a7c23 */ /* 0x008fe2000800000a */
[----:B------:R-:W-:Y:S01]  /*bae0*/  @!P2 IMAD R7, R25, 0x180, RZ ;  /* 0x000001801907a824 */ /* 0x000fe200078e02ff */
[----:B0-----:R-:W-:Y:S01]  /*baf0*/  @!P2 IADD3 R6, P4, R8, R12, RZ ;  /* 0x0000000c0806a210 */ /* 0x001fe20007f9e0ff */
[----:B------:R-:W3:Y:S01]  /*bb00*/  LDL.LU R226, [R1+0x14] ;  /* 0x0000140001e27983 */ /* 0x000ee20000300800 */
        /* <DEDUP_REMOVED lines=437> */
[----:B------:R4:W2:Y:S01]  /*d660*/  @!P0 LDG.E.U8 R8, desc[UR26][R4.64+0x39] ;  /* 0x0000391a04088981 */ /* 0x0008a2000c1e1100 */
[----:B------:R-:W-:Y:S01]  /*d670*/  ISETP.LT.OR P2, PT, R36, 0x39, !P1 ;  /* 0x000000392400780c */ /* 0x000fe20004f41670 */
[----:B-1----:R-:W-:-:S02]  /*d680*/  @!P0 IMAD R6, R25, 0x180, RZ ;  /* 0x0000018019068824 */ /* 0x002fc400078e02ff */
[----:B----4-:R-:W-:Y:S02]  /*d690*/  @!P0 IMAD.MOV.U32 R4, RZ, RZ, R26 ;  /* 0x000000ffff048224 */ /* 0x010fe400078e001a */
[----:B------:R-:W-:Y:S01]  /*d6a0*/  @!P0 IMAD.MOV.U32 R5, RZ, RZ, R38 ;  /* 0x000000ffff058224 */ /* 0x000fe200078e0026 */
[----:B--2---:R-:W-:-:S04]  /*d6b0*/  LOP3.LUT R8, R8, 0xff, RZ, 0xc0, !PT ;  /* 0x000000ff08087812 */ /* 0x004fc800078ec0ff */
[----:B------:R-:W-:-:S05]  /*d6c0*/  F2FP.F16.E4M3.UNPACK_B R8, R8 ;  /* 0x00000008ff08723e */ /* 0x000fca00020006ff */
[----:B------:R-:W-:-:S05]  /*d6d0*/  HADD2.F32 R8, -RZ, R8.H0_H0 ;  /* 0x20000008ff087230 */ /* 0x000fca0000004100 */
[----:B------:R-:W-:Y:S01]  /*d6e0*/  FMUL R10, R8, UR18 ;  /* 0x00000012080a7c20 */ /* 0x000fe20008400000 */
[----:B------:R-:W-:-:S04]  /*d6f0*/  @!P0 IMAD.WIDE.U32 R8, R24, 0x180, R4 ;  /* 0x0000018018088825 */ /* 0x000fc800078e0004 */
[----:B------:R-:W-:Y:S01]  /*d700*/  FFMA R10, R225, UR19, R10 ;  /* 0x00000013e10a7c23 */ /* 0x000fe2000800000a */
[----:B0-----:R-:W-:-:S04]  /*d710*/  @!P0 IADD3 R4, P3, R8, R12, RZ ;  /* 0x0000000c08048210 */ /* 0x001fc80007f7e0ff */
[--C-:B------:R-:W-:Y:S02]  /*d720*/  @!P0 IADD3.X R5, R13, R9, R6.reuse, P3, !PT ;  /* 0x000000090d058210 */ /* 0x100fe40001ffe406 */
[----:B------:R-:W-:Y:S01]  /*d730*/  F2FP.SATFINITE.E4M3.F32.PACK_AB_MERGE_C R9, RZ, R10, RZ ;  /* 0x0000000aff09723e */ /* 0x000fe200048070ff */
[----:B------:R-:W0:Y:S01]  /*d740*/  @!P2 LDC.64 R12, c[0x0][0x5c0] ;  /* 0x00017000ff0cab82 */ /* 0x000e220000000a00 */
[----:B------:R-:W-:-:S03]  /*d750*/  PRMT R6, RZ, 0x7610, R6 ;  /* 0x00007610ff067816 */ /* 0x000fc60000000006 */
[----:B------:R1:W-:Y:S04]  /*d760*/  @!P0 STG.E.U8 desc[UR26][R4.64+0x39], R9 ;  /* 0x0000390904008986 */ /* 0x0003e8000c10111a */
[----:B------:R-:W2:Y:S01]  /*d770*/  @!P2 LDG.E.U8 R6, desc[UR26][R2.64+0x38] ;  /* 0x0000381a0206a981 */ /* 0x000ea2000c1e1100 */
[----:B------:R-:W-:Y:S01]  /*d780*/  @!P2 IMAD R10, R25, 0x180, RZ ;  /* 0x00000180190aa824 */ /* 0x000fe200078e02ff */
[----:B------:R-:W-:Y:S01]  /*d790*/  ISETP.LT.OR P1, PT, R36, 0x3a, !P1 ;  /* 0x0000003a2400780c */ /* 0x000fe20004f21670 */
[----:B------:R-:W-:Y:S01]  /*d7a0*/  BSSY B1, `(.L_x_39) ;  /* 0x0000010000017945 */ /* 0x000fe20003800000 */
[----:B--2---:R-:W-:Y:S02]  /*d7b0*/  LOP3.LUT R7, R6, 0xff, RZ, 0xc0, !PT ;  /* 0x000000ff06077812 */ /* 0x004fe400078ec0ff */
[----:B------:R-:W-:-:S02]  /*d7c0*/  @!P2 IADD3 R6, P0, R26, UR11, RZ ;  /* 0x0000000b1a06ac10 */ /* 0x000fc4000ff1e0ff */
[----:B-1----:R-:W-:Y:S02]  /*d7d0*/  F2FP.F16.E4M3.UNPACK_B R5, R7 ;  /* 0x00000007ff05723e */ /* 0x002fe400020006ff */
[----:B------:R-:W-:-:S03]  /*d7e0*/  @!P2 IADD3.X R7, R38, UR10, RZ, P0, !PT ;  /* 0x0000000a2607ac10 */ /* 0x000fc600087fe4ff */
[----:B------:R-:W-:Y:S02]  /*d7f0*/  HADD2.F32 R8, -RZ, R5.H0_H0 ;  /* 0x20000005ff087230 */ /* 0x000fe40000004100 */
[----:B------:R-:W-:-:S04]  /*d800*/  @!P2 IMAD.WIDE.U32 R6, R24, 0x180, R6 ;  /* 0x000001801806a825 */ /* 0x000fc800078e0006 */
[----:B------:R-:W-:Y:S01]  /*d810*/  FMUL R8, R8, UR18 ;  /* 0x0000001208087c20 */ /* 0x000fe20008400000 */
[----:B0-----:R-:W-:-:S03]  /*d820*/  @!P2 IADD3 R4, P0, R6, R12, RZ ;  /* 0x0000000c0604a210 */ /* 0x001fc60007f1e0ff */
[----:B---3--:R-:W-:Y:S01]  /*d830*/  FFMA R8, R226, UR19, R8 ;  /* 0x00000013e2087c23 */ /* 0x008fe20008000008 */
[----:B------:R-:W-:Y:S02]  /*d840*/  PRMT R6, RZ, 0x7610, R6 ;  /* 0x00007610ff067816 */ /* 0x000fe40000000006 */
[----:B------:R-:W-:Y:S02]  /*d850*/  @!P2 IADD3.X R5, R13, R10, R7, P0, !PT ;  /* 0x0000000a0d05a210 */ /* 0x000fe400007fe407 */
[----:B------:R-:W-:-:S05]  /*d860*/  F2FP.SATFINITE.E4M3.F32.PACK_AB_MERGE_C R7, RZ, R8, RZ ;  /* 0x00000008ff07723e */ /* 0x000fca00048070ff */
[----:B------:R0:W-:Y:S01]  /*d870*/  @!P2 STG.E.U8 desc[UR26][R4.64+0x38], R7 ;  /* 0x000038070400a986 */ /* 0x0001e2000c10111a */
[----:B------:R-:W-:Y:S05]  /*d880*/  @P1 BRA `(.L_x_40) ;  /* 0x0000000000041947 */ /* 0x000fea0003800000 */
[----:B------:R1:W5:Y:S02]  /*d890*/  LDG.E.U8 R6, desc[UR26][R2.64+0x39] ;  /* 0x0000391a02067981 */ /* 0x000364000c1e1100 */
.L_x_40:
[----:B------:R-:W-:Y:S05]  /*d8a0*/  BSYNC B1 ;  /* 0x0000000000017941 */ /* 0x000fea0003800000 */
.L_x_39:
[----:B------:R-:W-:Y:S05]  /*d8b0*/  @P1 BRA `(.L_x_41) ;  /* 0x0000005c00581947 */ /* 0x000fea0003800000 */
[----:B-1----:R-:W2:Y:S01]  /*d8c0*/  LDL.LU R2, [R1+0x78] ;  /* 0x0000780001027983 */ /* 0x002ea20000300800 */
[----:B-----5:R-:W-:Y:S01]  /*d8d0*/  LOP3.LUT R6, R6, 0xff, RZ, 0xc0, !PT ;  /* 0x000000ff06067812 */ /* 0x020fe200078ec0ff */
[----:B------:R-:W-:Y:S01]  /*d8e0*/  ULDC.64 UR20, c[0x0][0x5c0] ;  /* 0x0001700000147ab9 */ /* 0x000fe20000000a00 */
[----:B------:R-:W-:Y:S01]  /*d8f0*/  IADD3 R26, P0, R26, UR11, RZ ;  /* 0x0000000b1a1a7c10 */ /* 0x000fe2000ff1e0ff */
[----:B------:R-:W-:Y:S01]  /*d900*/  IMAD R25, R25, 0x180, RZ ;  /* 0x0000018019197824 */ /* 0x000fe200078e02ff */
[----:B------:R-:W-:Y:S02]  /*d910*/  F2FP.F16.E4M3.UNPACK_B R6, R6 ;  /* 0x00000006ff06723e */ /* 0x000fe400020006ff */
[----:B------:R-:W-:-:S03]  /*d920*/  IADD3.X R27, R38, UR10, RZ, P0, !PT ;  /* 0x0000000a261b7c10 */ /* 0x000fc600087fe4ff */
[----:B------:R-:W-:Y:S02]  /*d930*/  HADD2.F32 R6, -RZ, R6.H0_H0 ;  /* 0x20000006ff067230 */ /* 0x000fe40000004100 */
[----:B------:R-:W-:-:S04]  /*d940*/  IMAD.WIDE.U32 R26, R24, 0x180, R26 ;  /* 0x00000180181a7825 */ /* 0x000fc800078e001a */
[----:B------:R-:W-:-:S04]  /*d950*/  FMUL R6, R6, UR18 ;  /* 0x0000001206067c20 */ /* 0x000fc80008400000 */
[----:B--2---:R-:W-:Y:S01]  /*d960*/  FFMA R6, R2, UR19, R6 ;  /* 0x0000001302067c23 */ /* 0x004fe20008000006 */
[----:B------:R-:W-:-:S04]  /*d970*/  IADD3 R2, P0, R26, UR20, RZ ;  /* 0x000000141a027c10 */ /* 0x000fc8000ff1e0ff */
[----:B------:R-:W-:Y:S02]  /*d980*/  IADD3.X R3, R25, UR21, R27, P0, !PT ;  /* 0x0000001519037c10 */ /* 0x000fe400087fe41b */
[----:B0-----:R-:W-:-:S05]  /*d990*/  F2FP.SATFINITE.E4M3.F32.PACK_AB_MERGE_C R5, RZ, R6, RZ ;  /* 0x00000006ff05723e */ /* 0x001fca00048070ff */
[----:B------:R2:W-:Y:S01]  /*d9a0*/  STG.E.U8 desc[UR26][R2.64+0x39], R5 ;  /* 0x0000390502007986 */ /* 0x0005e2000c10111a */
[----:B------:R-:W-:Y:S05]  /*d9b0*/  BRA `(.L_x_41) ;  /* 0x0000005c00187947 */ /* 0x000fea0003800000 */
.L_x_38:
[----:B------:R-:W-:Y:S01]  /*d9c0*/  ISETP.GE.AND P2, PT, R37, 0x9, PT ;  /* 0x000000092500780c */ /* 0x000fe20003f46270 */
[----:B------:R-:W-:Y:S01]  /*d9d0*/  FMUL R226, R226, UR19 ;  /* 0x00000013e2e27c20 */ /* 0x000fe20008400000 */
[----:B------:R-:W-:Y:S02]  /*d9e0*/  LOP3.LUT R30, R30, 0xffffff7f, RZ, 0xc0, !PT ;  /* 0xffffff7f1e1e7812 */ /* 0x000fe400078ec0ff */
[C---:B------:R-:W-:Y:S02]  /*d9f0*/  ISETP.LT.OR P5, PT, R36.reuse, 0x1, !P2 ;  /* 0x000000012400780c */ /* 0x040fe400057a1670 */
[C---:B------:R-:W-:Y:S02]  /*da00*/  ISETP.LT.OR P4, PT, R36.reuse, 0x2, !P2 ;  /* 0x000000022400780c */ /* 0x040fe40005781670 */
[----:B------:R-:W-:Y:S02]  /*da10*/  ISETP.LT.OR P1, PT, R36, 0x9, !P2 ;  /* 0x000000092400780c */ /* 0x000fe40005721670 */
[----:B------:R-:W-:-:S02]  /*da20*/  LOP3.LUT R31, R31, 0xfffffffd, RZ, 0xc0, !PT ;  /* 0xfffffffd1f1f7812 */ /* 0x000fc400078ec0ff */
[----:B-----5:R-:W-:Y:S02]  /*da30*/  LOP3.LUT R0, R0, 0xfffffffe, RZ, 0xc0, !PT ;  /* 0xfffffffe00007812 */ /* 0x020fe400078ec0ff */
[----:B------:R-:W-:Y:S01]  /*da40*/  F2FP.SATFINITE.E4M3.F32.PACK_AB_MERGE_C R39, RZ, R226, RZ ;  /* 0x000000e2ff27723e */ /* 0x000fe200048070ff */
[----:B------:R-:W-:Y:S01]  /*da50*/  FMUL R225, R225, UR19 ;  /* 0x00000013e1e17c20 */ /* 0x000fe20008400000 */
[----:B------:R-:W-:Y:S01]  /*da60*/  FMUL R224, R224, UR19 ;  /* 0x00000013e0e07c20 */ /* 0x000fe20008400000 */
[----:B------:R-:W0:Y:S01]  /*da70*/  @!P5 LDC.64 R34, c[0x0][0x5c0] ;  /* 0x00017000ff22db82 */ /* 0x000e220000000a00 */
[----:B------:R-:W-:Y:S01]  /*da80*/  @P5 LOP3.LUT R30, R30, 0x80, RZ, 0xfc, !PT ;  /* 0x000000801e1e5812 */ /* 0x000fe200078efcff */
[----:B------:R-:W-:Y:S01]  /*da90*/  FMUL R223, R223, UR19 ;  /* 0x00000013dfdf7c20 */ /* 0x000fe20008400000 */
[----:B------:R-:W-:Y:S01]  /*daa0*/  FMUL R222, R222, UR19 ;  /* 0x00000013dede7c20 */ /* 0x000fe20008400000 */
[----:B------:R-:W-:Y:S01]  /*dab0*/  FMUL R221, R221, UR19 ;  /* 0x00000013dddd7c20 */ /* 0x000fe20008400000 */
[----:B------:R-:W-:Y:S01]  /*dac0*/  LOP3.LUT R30, R30, 0xffffffbf, RZ, 0xc0, !PT ;  /* 0xffffffbf1e1e7812 */ /* 0x000fe200078ec0ff */
[----:B------:R-:W-:Y:S01]  /*dad0*/  FMUL R220, R220, UR19 ;  /* 0x00000013dcdc7c20 */ /* 0x000fe20008400000 */
[----:B------:R-:W-:Y:S01]  /*dae0*/  FMUL R219, R219, UR19 ;  /* 0x00000013dbdb7c20 */ /* 0x000fe20008400000 */
[----:B------:R-:W1:Y:S01]  /*daf0*/  @!P4 LDC.64 R32, c[0x0][0x5c0] ;  /* 0x00017000ff20cb82 */ /* 0x000e620000000a00 */
[----:B------:R-:W-:Y:S01]  /*db00*/  @P4 LOP3.LUT R30, R30, 0x40, RZ, 0xfc, !PT ;  /* 0x000000401e1e4812 */ /* 0x000fe200078efcff */
[----:B------:R-:W-:-:S02]  /*db10*/  IMAD.U32 R131, RZ, RZ, UR9 ;  /* 0x00000009ff837e24 */ /* 0x000fc4000f8e00ff */
[----:B------:R-:W-:Y:S02]  /*db20*/  IMAD.U32 R147, RZ, RZ, UR8 ;  /* 0x00000008ff937e24 */ /* 0x000fe4000f8e00ff */
[----:B------:R-:W-:Y:S01]  /*db30*/  FMUL R218, R218, UR19 ;  /* 0x00000013dada7c20 */ /* 0x000fe20008400000 */
[----:B------:R-:W-:Y:S02]  /*db40*/  IMAD.U32 R129, RZ, RZ, UR8 ;  /* 0x00000008ff817e24 */ /* 0x000fe4000f8e00ff */
[----:B------:R-:W-:Y:S01]  /*db50*/  FMUL R217, R217, UR19 ;  /* 0x00000013d9d97c20 */ /* 0x000fe20008400000 */
[----:B------:R-:W2:Y:S01]  /*db60*/  @!P1 LDC.64 R28, c[0x0][0x5c0] ;  /* 0x00017000ff1c9b82 */ /* 0x000ea20000000a00 */
[----:B------:R-:W-:Y:S02]  /*db70*/  IMAD.U32 R151, RZ, RZ, UR8 ;  /* 0x00000008ff977e24 */ /* 0x000fe4000f8e00ff */
[----:B------:R-:W-:Y:S01]  /*db80*/  FMUL R216, R216, UR19 ;  /* 0x00000013d8d87c20 */ /* 0x000fe20008400000 */
[----:B------:R-:W-:Y:S01]  /*db90*/  FMUL R215, R215, UR19 ;  /* 0x00000013d7d77c20 */ /* 0x000fe20008400000 */
[----:B------:R-:W-:Y:S01]  /*dba0*/  FMUL R214, R214, UR19 ;  /* 0x00000013d6d67c20 */ /* 0x000fe20008400000 */
[----:B------:R-:W-:-:S02]  /*dbb0*/  IMAD.U32 R145, RZ, RZ, UR9 ;  /* 0x00000009ff917e24 */ /* 0x000fc4000f8e00ff */
[----:B------:R-:W-:Y:S01]  /*dbc0*/  FMUL R213, R213, UR19 ;  /* 0x00000013d5d57c20 */ /* 0x000fe20008400000 */
[----:B------:R-:W-:Y:S01]  /*dbd0*/  IMAD.U32 R137, RZ, RZ, UR9 ;  /* 0x00000009ff897e24 */ /* 0x000fe2000f8e00ff */
[----:B0-----:R-:W-:Y:S01]  /*dbe0*/  @!P5 IADD3 R34, P0, P3, R26, UR11, R34 ;  /* 0x0000000b1a22dc10 */ /* 0x001fe2000fb1e022 */
[----:B------:R-:W-:Y:S01]  /*dbf0*/  FMUL R212, R212, UR19 ;  /* 0x00000013d4d47c20 */ /* 0x000fe20008400000 */
[----:B------:R-:W-:Y:S01]  /*dc00*/  FMUL R211, R211, UR19 ;  /* 0x00000013d3d37c20 */ /* 0x000fe20008400000 */
[----:B------:R-:W-:Y:S01]  /*dc10*/  FMUL R210, R210, UR19 ;  /* 0x00000013d2d27c20 */ /* 0x000fe20008400000 */
[----:B------:R-:W-:Y:S01]  /*dc20*/  @!P5 IADD3.X R35, R38, UR10, R35, P0, P3 ;  /* 0x0000000a2623dc10 */ /* 0x000fe200087e6423 */
[----:B------:R-:W-:Y:S01]  /*dc30*/  IMAD.U32 R143, RZ, RZ, UR9 ;  /* 0x00000009ff8f7e24 */ /* 0x000fe2000f8e00ff */
[----:B------:R-:W-:Y:S01]  /*dc40*/  ISETP.LT.OR P5, PT, R36, 0x11, !P2 ;  /* 0x000000112400780c */ /* 0x000fe200057a1670 */
[----:B------:R-:W-:Y:S01]  /*dc50*/  FMUL R209, R209, UR19 ;  /* 0x00000013d1d17c20 */ /* 0x000fe20008400000 */
[----:B-1----:R-:W-:Y:S01]  /*dc60*/  @!P4 IADD3 R32, P0, P3, R26, UR11, R32 ;  /* 0x0000000b1a20cc10 */ /* 0x002fe2000fb1e020 */
[----:B------:R-:W-:-:S02]  /*dc70*/  IMAD.U32 R149, RZ, RZ, UR8 ;  /* 0x00000008ff957e24 */ /* 0x000fc4000f8e00ff */
[----:B------:R-:W-:Y:S01]  /*dc80*/  FMUL R208, R208, UR19 ;  /* 0x00000013d0d07c20 */ /* 0x000fe20008400000 */
[----:B------:R-:W-:Y:S01]  /*dc90*/  FMUL R207, R207, UR19 ;  /* 0x00000013cfcf7c20 */ /* 0x000fe20008400000 */
[----:B------:R-:W-:Y:S01]  /*dca0*/  @!P4 IADD3.X R33, R38, UR10, R33, P0, P3 ;  /* 0x0000000a2621cc10 */ /* 0x000fe200087e6421 */
[----:B------:R-:W-:Y:S01]  /*dcb0*/  FMUL R206, R206, UR19 ;  /* 0x00000013cece7c20 */ /* 0x000fe20008400000 */
[----:B------:R-:W-:Y:S01]  /*dcc0*/  ISETP.LT.OR P4, PT, R36, 0x12, !P2 ;  /* 0x000000122400780c */ /* 0x000fe20005781670 */
[----:B------:R-:W-:Y:S01]  /*dcd0*/  IMAD.U32 R141, RZ, RZ, UR9 ;  /* 0x00000009ff8d7e24 */ /* 0x000fe2000f8e00ff */
[----:B--2---:R-:W-:Y:S01]  /*dce0*/  @!P1 IADD3 R60, P0, P3, R26, UR11, R28 ;  /* 0x0000000b1a3c9c10 */ /* 0x004fe2000fb1e01c */
[----:B------:R-:W-:Y:S01]  /*dcf0*/  FMUL R205, R205, UR19 ;  /* 0x00000013cdcd7c20 */ /* 0x000fe20008400000 */
[----:B------:R-:W-:Y:S01]  /*dd00*/  IMAD.U32 R135, RZ, RZ, UR9 ;  /* 0x00000009ff877e24 */ /* 0x000fe2000f8e00ff */
[----:B------:R-:W-:Y:S01]  /*dd10*/  @P5 LOP3.LUT R31, R31, 0x2, RZ, 0xfc, !PT ;  /* 0x000000021f1f5812 */ /* 0x000fe200078efcff */
[----:B------:R-:W-:Y:S01]  /*dd20*/  FMUL R204, R204, UR19 ;  /* 0x00000013cccc7c20 */ /* 0x000fe20008400000 */
[----:B------:R-:W-:Y:S01]  /*dd30*/  @!P1 IADD3.X R61, R38, UR10, R29, P0, P3 ;  /* 0x0000000a263d9c10 */ /* 0x000fe200087e641d */
[----:B------:R-:W-:Y:S01]  /*dd40*/  FMUL R203, R203, UR19 ;  /* 0x00000013cbcb7c20 */ /* 0x000fe20008400000 */
[----:B------:R-:W-:Y:S01]  /*dd50*/  ISETP.LT.OR P0, PT, R36, 0xa, !P2 ;  /* 0x0000000a2400780c */ /* 0x000fe20005701670 */
[----:B------:R-:W-:Y:S01]  /*dd60*/  FMUL R202, R202, UR19 ;  /* 0x00000013caca7c20 */ /* 0x000fe20008400000 */
[----:B------:R-:W-:Y:S01]  /*dd70*/  LOP3.LUT R31, R31, 0xfffffffb, RZ, 0xc0, !PT ;  /* 0xfffffffb1f1f7812 */ /* 0x000fe200078ec0ff */
[----:B------:R-:W-:-:S02]  /*dd80*/  IMAD.U32 R139, RZ, RZ, UR13 ;  /* 0x0000000dff8b7e24 */ /* 0x000fc4000f8e00ff */
[----:B------:R-:W-:Y:S01]  /*dd90*/  FMUL R201, R201, UR19 ;  /* 0x00000013c9c97c20 */ /* 0x000fe20008400000 */
[----:B------:R-:W-:Y:S01]  /*dda0*/  IMAD.U32 R133, RZ, RZ, UR13 ;  /* 0x0000000dff857e24 */ /* 0x000fe2000f8e00ff */
[----:B------:R-:W-:Y:S01]  /*ddb0*/  @P4 LOP3.LUT R31, R31, 0x4, RZ, 0xfc, !PT ;  /* 0x000000041f1f4812 */ /* 0x000fe200078efcff */
[----:B------:R-:W-:Y:S01]  /*ddc0*/  FMUL R200, R200, UR19 ;  /* 0x00000013c8c87c20 */ /* 0x000fe20008400000 */
[----:B------:R-:W-:Y:S01]  /*ddd0*/  FMUL R199, R199, UR19 ;  /* 0x00000013c7c77c20 */ /* 0x000fe20008400000 */
[----:B------:R-:W-:Y:S01]  /*dde0*/  FMUL R198, R198, UR19 ;  /* 0x00000013c6c67c20 */ /* 0x000fe20008400000 */
[----:B------:R-:W-:Y:S01]  /*ddf0*/  LOP3.LUT R31, R31, 0xfffffff7, RZ, 0xc0, !PT ;  /* 0xfffffff71f1f7812 */ /* 0x000fe200078ec0ff */
[----:B------:R-:W-:Y:S01]  /*de00*/  FMUL R197, R197, UR19 ;  /* 0x00000013c5c57c20 */ /* 0x000fe20008400000 */
[----:B------:R-:W-:Y:S01]  /*de10*/  FMUL R196, R196, UR19 ;  /* 0x00000013c4c47c20 */ /* 0x000fe20008400000 */
[----:B------:R-:W0:Y:S01]  /*de20*/  @!P0 LDC.64 R28, c[0x0][0x5c0] ;  /* 0x00017000ff1c8b82 */ /* 0x000e220000000a00 */
[----:B------:R-:W-:Y:S01]  /*de30*/  FMUL R195, R195, UR19 ;  /* 0x00000013c3c37c20 */ /* 0x000fe20008400000 */
        /* <DEDUP_REMOVED lines=22> */
[----:B0-----:R-:W-:Y:S01]  /*dfa0*/  @!P0 IADD3 R64, P3, P6, R26, UR11, R28 ;  /* 0x0000000b1a408c10 */ /* 0x001fe2000fe7e01c */
[----:B------:R-:W-:Y:S01]  /*dfb0*/  FMUL R172, R172, UR19 ;  /* 0x00000013acac7c20 */ /* 0x000fe20008400000 */
[----:B------:R-:W-:Y:S01]  /*dfc0*/  FMUL R171, R171, UR19 ;  /* 0x00000013abab7c20 */ /* 0x000fe20008400000 */
[----:B------:R-:W-:Y:S01]  /*dfd0*/  FMUL R170, R170, UR19 ;  /* 0x00000013aaaa7c20 */ /* 0x000fe20008400000 */
[----:B------:R-:W-:Y:S01]  /*dfe0*/  @!P0 IADD3.X R65, R38, UR10, R29, P3, P6 ;  /* 0x0000000a26418c10 */ /* 0x000fe20009fec41d */
        /* <DEDUP_REMOVED lines=19> */
[----:B------:R-:W2:Y:S01]  /*e120*/  LDL.LU R226, [R1+0x4] ;  /* 0x0000040001e27983 */ /* 0x000ea20000300800 */
[----:B0-----:R-:W-:-:S04]  /*e130*/  @!P5 IADD3 R70, P3, P6, R26, UR11, R28 ;  /* 0x0000000b1a46dc10 */ /* 0x001fc8000fe7e01c */
[----:B------:R-:W-:Y:S02]  /*e140*/  @!P5 IADD3.X R71, R38, UR10, R29, P3, P6 ;  /* 0x0000000a2647dc10 */ /* 0x000fe40009fec41d */
[----:B------:R-:W0:Y:S02]  /*e150*/  @!P4 LDC.64 R28, c[0x0][0x5c0] ;  /* 0x00017000ff1ccb82 */ /* 0x000e240000000a00 */
[----:B0-----:R-:W-:-:S04]  /*e160*/  @!P4 IADD3 R68, P3, P6, R26, UR11, R28 ;  /* 0x0000000b1a44cc10 */ /* 0x001fc8000fe7e01c */
[----:B------:R-:W-:Y:S02]  /*e170*/  @!P4 IADD3.X R69, R38, UR10, R29, P3, P6 ;  /* 0x0000000a2645cc10 */ /* 0x000fe40009fec41d */
[----:B------:R-:W-:-:S13]  /*e180*/  ISETP.LT.OR P4, PT, R36, 0x19, !P2 ;  /* 0x000000192400780c */ /* 0x000fda0005781670 */
[----:B------:R-:W0:Y:S01]  /*e190*/  @!P4 LDC.64 R28, c[0x0][0x5c0] ;  /* 0x00017000ff1ccb82 */ /* 0x000e220000000a00 */
[----:B------:R-:W-:-:S04]  /*e1a0*/  @P4 LOP3.LUT R31, R31, 0x8, RZ, 0xfc, !PT ;  /* 0x000000081f1f4812 */ /* 0x000fc800078efcff */
[----:B------:R-:W-:Y:S02]  /*e1b0*/  LOP3.LUT R31, R31, 0xffffffef, RZ, 0xc0, !PT ;  /* 0xffffffef1f1f7812 */ /* 0x000fe400078ec0ff */
        /* <DEDUP_REMOVED lines=34> */
[----:B------:R-:W-:Y:S02]  /*e3e0*/  @P4 LOP3.LUT R31, R31, 0x200, RZ, 0xfc, !PT ;  /* 0x000002001f1f4812 */ /* 0x000fe400078efcff */
        /* <DEDUP_REMOVED lines=20> */
[----:B------:R-:W-:-:S04]  /*e530*/  ISETP.GE.AND P2, PT, R37, 0x81, PT ;  /* 0x000000812500780c */ /* 0x000fc80003f46270 */
        /* <DEDUP_REMOVED lines=147> */
[----:B------:R-:W-:Y:S02]  /*ee70*/  ISETP.LT.OR P5, PT, R36, 0x22, !P3 ;  /* 0x000000222400780c */ /* 0x000fe40005fa1670 */
[----:B------:R-:W-:Y:S02]  /*ee80*/  @P4 LOP3.LUT R0, R0, 0x4, RZ, 0xfc, !PT ;  /* 0x0000000400004812 */ /* 0x000fe400078efcff */
[----:B0-----:R-:W-:-:S04]  /*ee90*/  @!P4 IADD3 R50, P2, P6, R26, UR13, R28 ;  /* 0x0000000d1a32cc10 */ /* 0x001fc8000fe5e01c */
[----:B------:R-:W-:Y:S02]  /*eea0*/  @!P4 IADD3.X R51, R38, UR12, R29, P2, P6 ;  /* 0x0000000c2633cc10 */ /* 0x000fe400097ec41d */
[----:B------:R-:W-:-:S04]  /*eeb0*/  ISETP.GE.AND P2, PT, R37, 0x1, PT ;  /* 0x000000012500780c */ /* 0x000fc80003f46270 */
[----:B------:R-:W-:-:S13]  /*eec0*/  ISETP.LT.OR P6, PT, R36, 0x1, !P2 ;  /* 0x000000012400780c */ /* 0x000fda00057c1670 */
[----:B------:R-:W0:Y:S02]  /*eed0*/  @!P6 LDC.64 R28, c[0x0][0x5c0] ;  /* 0x00017000ff1ceb82 */ /* 0x000e240000000a00 */
[----:B0-----:R-:W-:-:S05]  /*eee0*/  @!P6 IADD3 R28, P4, R26, R28, RZ ;  /* 0x0000001c1a1ce210 */ /* 0x001fca0007f9e0ff */
[----:B------:R-:W-:-:S05]  /*eef0*/  @!P6 IMAD.X R29, R38, 0x1, R29, P4 ;  /* 0x00000001261de824 */ /* 0x000fca00020e061d */
[----:B------:R0:W-:Y:S02]  /*ef00*/  @!P6 STG.E.U8 desc[UR26][R28.64], R39 ;  /* 0x000000271c00e986 */ /* 0x0001e4000c10111a */
[----:B0-----:R-:W0:Y:S02]  /*ef10*/  @!P5 LDC.64 R28, c[0x0][0x5c0] ;  /* 0x00017000ff1cdb82 */ /* 0x001e240000000a00 */
[----:B0-----:R-:W-:-:S04]  /*ef20*/  @!P5 IADD3 R48, P4, P6, R26, UR13, R28 ;  /* 0x0000000d1a30dc10 */ /* 0x001fc8000fe9e01c */
[----:B------:R-:W-:Y:S02]  /*ef30*/  @!P5 IADD3.X R49, R38, UR12, R29, P4, P6 ;  /* 0x0000000c2631dc10 */ /* 0x000fe4000a7ec41d */
[----:B------:R-:W-:-:S13]  /*ef40*/  ISETP.LT.OR P6, PT, R36, 0x2, !P2 ;  /* 0x000000022400780c */ /* 0x000fda00057c1670 */
[----:B------:R-:W0:Y:S01]  /*ef50*/  @!P6 LDC.64 R28, c[0x0][0x5c0] ;  /* 0x00017000ff1ceb82 */ /* 0x000e220000000a00 */
[----:B------:R-:W-:-:S04]  /*ef60*/  LOP3.LUT R0, R0, 0xfffffffd, RZ, 0xc0, !PT ;  /* 0xfffffffd00007812 */ /* 0x000fc800078ec0ff */
[----:B------:R-:W-:Y:S02]  /*ef70*/  @P5 LOP3.LUT R0, R0, 0x2, RZ, 0xfc, !PT ;  /* 0x0000000200005812 */ /* 0x000fe400078efcff */
[----:B------:R-:W-:Y:S02]  /*ef80*/  ISETP.LT.OR P5, PT, R36, 0x29, !P3 ;  /* 0x000000292400780c */ /* 0x000fe40005fa1670 */
[----:B------:R-:W-:Y:S02]  /*ef90*/  F2FP.SATFINITE.E4M3.F32.PACK_AB_MERGE_C R225, RZ, R225, RZ ;  /* 0x000000e1ffe1723e */ /* 0x000fe400048070ff */
[----:B0-----:R-:W-:-:S05]  /*efa0*/  @!P6 IADD3 R28, P4, R26, R28, RZ ;  /* 0x0000001c1a1ce210 */ /* 0x001fca0007f9e0ff */
[----:B------:R-:W-:-:S05]  /*efb0*/  @!P6 IMAD.X R29, R38, 0x1, R29, P4 ;  /* 0x00000001261de824 */ /* 0x000fca00020e061d */
[----:B------:R0:W-:Y:S02]  /*efc0*/  @!P6 STG.E.U8 desc[UR26][R28.64+0x1], R225 ;  /* 0x000001e11c00e986 */ /* 0x0001e4000c10111a */
[----:B0-----:R-:W0:Y:S01]  /*efd0*/  @!P5 LDC.64 R28, c[0x0][0x5c0] ;  /* 0x00017000ff1cdb82 */ /* 0x001e220000000a00 */
[----:B------:R-:W-:Y:S01]  /*efe0*/  LOP3.LUT R31, R31, 0x7fffffff, RZ, 0xc0, !PT ;  /* 0x7fffffff1f1f7812 */ /* 0x000fe200078ec0ff */
[----:B------:R-:W3:Y:S01]  /*eff0*/  LDL.LU R225, [R1] ;  /* 0x0000000001e17983 */ /* 0x000ee20000300800 */
[----:B0-----:R-:W-:-:S04]  /*f000*/  @!P5 IADD3 R46, P4, P6, R26, UR13, R28 ;  /* 0x0000000d1a2edc10 */ /* 0x001fc8000fe9e01c */
[----:B------:R-:W-:Y:S02]  /*f010*/  @!P5 IADD3.X R47, R38, UR12, R29, P4, P6 ;  /* 0x0000000c262fdc10 */ /* 0x000fe4000a7ec41d */
[----:B------:R-:W-:Y:S02]  /*f020*/  ISETP.LT.OR P4, PT, R36, 0x2a, !P3 ;  /* 0x0000002a2400780c */ /* 0x000fe40005f81670 */
[----:B------:R-:W-:-:S11]  /*f030*/  @P5 LOP3.LUT R31, R31, 0x80000000, RZ, 0xfc, !PT ;  /* 0x800000001f1f5812 */ /* 0x000fd600078efcff */
[----:B------:R-:W0:Y:S01]  /*f040*/  @!P4 LDC.64 R28, c[0x0][0x5c0] ;  /* 0x00017000ff1ccb82 */ /* 0x000e220000000a00 */
[----:B------:R-:W-:Y:S02]  /*f050*/  LOP3.LUT P5, RZ, R30, 0x80, RZ, 0xc0, !PT ;  /* 0x000000801eff7812 */ /* 0x000fe400078ac0ff */
[----:B------:R-:W-:Y:S02]  /*f060*/  F2FP.SATFINITE.E4M3.F32.PACK_AB_MERGE_C R39, RZ, R224, RZ ;  /* 0x000000e0ff27723e */ /* 0x000fe400048070ff */
[----:B------:R-:W-:-:S04]  /*f070*/  LOP3.LUT R31, R31, 0xbfffffff, RZ, 0xc0, !PT ;  /* 0xbfffffff1f1f7812 */ /* 0x000fc800078ec0ff */
[----:B------:R-:W-:-:S05]  /*f080*/  @P4 LOP3.LUT R31, R31, 0x40000000, RZ, 0xfc, !PT ;  /* 0x400000001f1f4812 */ /* 0x000fca00078efcff */
[----:B------:R1:W-:Y:S01]  /*f090*/  @!P5 STG.E.U8 desc[UR26][R34.64], R39 ;  /* 0x000000272200d986 */ /* 0x0003e2000c10111a */
[----:B0-----:R-:W-:-:S04]  /*f0a0*/  @!P4 IADD3 R44, P5, P6, R26, UR13, R28 ;  /* 0x0000000d1a2ccc10 */ /* 0x001fc8000febe01c */
[----:B------:R-:W-:Y:S02]  /*f0b0*/  @!P4 IADD3.X R45, R38, UR12, R29, P5, P6 ;  /* 0x0000000c262dcc10 */ /* 0x000fe4000afec41d */
[----:B------:R-:W-:-:S13]  /*f0c0*/  ISETP.LT.OR P4, PT, R36, 0x31, !P3 ;  /* 0x000000312400780c */ /* 0x000fda0005f81670 */
[----:B------:R-:W0:Y:S01]  /*f0d0*/  @!P4 LDC.64 R28, c[0x0][0x5c0] ;  /* 0x00017000ff1ccb82 */ /* 0x000e220000000a00 */
[----:B------:R-:W-:-:S04]  /*f0e0*/  LOP3.LUT R31, R31, 0xdfffffff, RZ, 0xc0, !PT ;  /* 0xdfffffff1f1f7812 */ /* 0x000fc800078ec0ff */
[----:B------:R-:W-:Y:S02]  /*f0f0*/  @P4 LOP3.LUT R31, R31, 0x20000000, RZ, 0xfc, !PT ;  /* 0x200000001f1f4812 */ /* 0x000fe400078efcff */
[----:B------:R-:W-:Y:S02]  /*f100*/  F2FP.SATFINITE.E4M3.F32.PACK_AB_MERGE_C R223, RZ, R223, RZ ;  /* 0x000000dfffdf723e */ /* 0x000fe400048070ff */
[----:B0-----:R-:W-:-:S04]  /*f110*/  @!P4 IADD3 R42, P5, P6, R26, UR13, R28 ;  /* 0x0000000d1a2acc10 */ /* 0x001fc8000febe01c */
[----:B------:R-:W-:Y:S02]  /*f120*/  @!P4 IADD3.X R43, R38, UR12, R29, P5, P6 ;  /* 0x0000000c262bcc10 */ /* 0x000fe4000afec41d */
[----:B------:R-:W-:-:S13]  /*f130*/  LOP3.LUT P4, RZ, R30, 0x40, RZ, 0xc0, !PT ;  /* 0x000000401eff7812 */ /* 0x000fda000788c0ff */
[----:B------:R-:W-:Y:S01]  /*f140*/  @!P4 STG.E.U8 desc[UR26][R32.64+0x1], R223 ;  /* 0x000001df2000c986 */ /* 0x000fe2000c10111a */
[----:B------:R-:W-:-:S13]  /*f150*/  ISETP.LT.OR P4, PT, R36, 0x9, !P2 ;  /* 0x000000092400780c */ /* 0x000fda0005781670 */
[----:B------:R-:W0:Y:S01]  /*f160*/  @!P4 LDC.64 R28, c[0x0][0x5c0] ;  /* 0x00017000ff1ccb82 */ /* 0x000e220000000a00 */
[----:B------:R-:W-:Y:S02]  /*f170*/  ISETP.LT.OR P6, PT, R36, 0x32, !P3 ;  /* 0x000000322400780c */ /* 0x000fe40005fc1670 */
[----:B-1----:R-:W-:Y:S02]  /*f180*/  F2FP.SATFINITE.E4M3.F32.PACK_AB_MERGE_C R35, RZ, R222, RZ ;  /* 0x000000deff23723e */ /* 0x002fe400048070ff */
        /* <DEDUP_REMOVED lines=16> */
[----:B------:R-:W-:-:S04]  /*f290*/  LOP3.LUT R31, R31, 0xf7ffffff, RZ, 0xc0, !PT ;  /* 0xf7ffffff1f1f7812 */ /* 0x000fc800078ec0ff */
[----:B------:R-:W-:Y:S02]  /*f2a0*/  @P6 LOP3.LUT R31, R31, 0x8000000, RZ, 0xfc, !PT ;  /* 0x080000001f1f6812 */ /* 0x000fe400078efcff */
[----:B0-----:R-:W-:-:S04]  /*f2b0*/  @!P6 IADD3 R34, P4, P5, R26, UR13, R28 ;  /* 0x0000000d1a22ec10 */ /* 0x001fc8000fd9e01c */
[----:B------:R-:W-:Y:S02]  /*f2c0*/  @!P6 IADD3.X R35, R38, UR12, R29, P4, P5 ;  /* 0x0000000c2623ec10 */ /* 0x000fe4000a7ea41d */
[----:B------:R-:W-:Y:S02]  /*f2d0*/  ISETP.LT.OR P6, PT, R36, 0x3a, !P3 ;  /* 0x0000003a2400780c */ /* 0x000fe40005fc1670 */
[----:B------:R-:W-:-:S11]  /*f2e0*/  F2FP.SATFINITE.E4M3.F32.PACK_AB_MERGE_C R39, RZ, R220, RZ ;  /* 0x000000dcff27723e */ /* 0x000fd600048070ff */
[----:B------:R-:W0:Y:S01]  /*f2f0*/  @!P6 LDC.64 R28, c[0x0][0x5c0] ;  /* 0x00017000ff1ceb82 */ /* 0x000e220000000a00 */
[----:B------:R-:W-:Y:S01]  /*f300*/  F2FP.SATFINITE.E4M3.F32.PACK_AB_MERGE_C R219, RZ, R219, RZ ;  /* 0x000000dbffdb723e */ /* 0x000fe200048070ff */
[----:B------:R1:W-:Y:S04]  /*f310*/  @!P1 STG.E.U8 desc[UR26][R60.64+0x8], R39 ;  /* 0x000008273c009986 */ /* 0x0003e8000c10111a */
[----:B------:R-:W-:Y:S01]  /*f320*/  @!P0 STG.E.U8 desc[UR26][R64.64+0x9], R219 ;  /* 0x000009db40008986 */ /* 0x000fe2000c10111a */
[----:B------:R-:W-:Y:S02]  /*f330*/  ISETP.LT.OR P0, PT, R36, 0x11, !P2 ;  /* 0x000000112400780c */ /* 0x000fe40005701670 */
[----:B0-----:R-:W-:-:S04]  /*f340*/  @!P6 IADD3 R32, P1, P3, R26, UR13, R28 ;  /* 0x0000000d1a20ec10 */ /* 0x001fc8000fb3e01c */
[----:B------:R-:W-:-:S07]  /*f350*/  @!P6 IADD3.X R33, R38, UR12, R29, P1, P3 ;  /* 0x0000000c2621ec10 */ /* 0x000fce0008fe641d */
[----:B------:R-:W0:Y:S01]  /*f360*/  @!P0 LDC.64 R28, c[0x0][0x5c0] ;  /* 0x00017000ff1c8b82 */ /* 0x000e220000000a00 */
[----:B------:R-:W-:-:S04]  /*f370*/  ISETP.GE.AND P1, PT, R37, 0x89, PT ;  /* 0x000000892500780c */ /* 0x000fc80003f26270 */
[----:B------:R-:W-:Y:S02]  /*f380*/  ISETP.LT.OR P5, PT, R36, 0x1, !P1 ;  /* 0x000000012400780c */ /* 0x000fe40004fa1670 */
[----:B------:R-:W-:-:S04]  /*f390*/  LOP3.LUT R31, R31, 0xfbffffff, RZ, 0xc0, !PT ;  /* 0xfbffffff1f1f7812 */ /* 0x000fc800078ec0ff */
[----:B------:R-:W-:Y:S02]  /*f3a0*/  @P6 LOP3.LUT R31, R31, 0x4000000, RZ, 0xfc, !PT ;  /* 0x040000001f1f6812 */ /* 0x000fe400078efcff */
[----:B------:R-:W-:-:S05]  /*f3b0*/  ISETP.LT.OR P6, PT, R36, 0x2, !P1 ;  /* 0x000000022400780c */ /* 0x000fca0004fc1670 */
[----:B------:R-:W-:-:S04]  /*f3c0*/  @!P5 IADD3 R131, P3, P4, R131, UR11, R26 ;  /* 0x0000000b8383dc10 */ /* 0x000fc8000fc7e01a */
[----:B------:R-:W-:Y:S02]  /*f3d0*/  @!P5 IADD3.X R147, R147, UR10, R38, P3, P4 ;  /* 0x0000000a9393dc10 */ /* 0x000fe40009fe8426 */
[----:B0-----:R-:W-:Y:S01]  /*f3e0*/  @!P0 IADD3 R28, P3, R26, R28, RZ ;  /* 0x0000001c1a1c8210 */ /* 0x001fe20007f7e0ff */
[----:B-1----:R-:W-:Y:S01]  /*f3f0*/  IMAD.U32 R61, RZ, RZ, UR9 ;  /* 0x00000009ff3d7e24 */ /* 0x002fe2000f8e00ff */
[----:B------:R-:W-:-:S03]  /*f400*/  F2FP.SATFINITE.E4M3.F32.PACK_AB_MERGE_C R39, RZ, R218, RZ ;  /* 0x000000daff27723e */ /* 0x000fc600048070ff */
[----:B------:R-:W-:-:S05]  /*f410*/  @!P0 IMAD.X R29, R38, 0x1, R29, P3 ;  /* 0x00000001261d8824 */ /* 0x000fca00018e061d */
[----:B------:R0:W-:Y:S01]  /*f420*/  @!P0 STG.E.U8 desc[UR26][R28.64+0x10], R39 ;  /* 0x000010271c008986 */ /* 0x0001e2000c10111a */
[----:B------:R-:W-:-:S04]  /*f430*/  @!P6 IADD3 R130, P0, P3, R61, UR11, R26 ;  /* 0x0000000b3d82ec10 */ /* 0x000fc8000fb1e01a */
[----:B------:R-:W-:Y:S02]  /*f440*/  @!P6 IADD3.X R134, R129, UR10, R38, P0, P3 ;  /* 0x0000000a8186ec10 */ /* 0x000fe400087e6426 */
[----:B------:R-:W-:-:S13]  /*f450*/  ISETP.LT.OR P0, PT, R36, 0x12, !P2 ;  /* 0x000000122400780c */ /* 0x000fda0005701670 */
[----:B0-----:R-:W0:Y:S01]  /*f460*/  @!P0 LDC.64 R28, c[0x0][0x5c0] ;  /* 0x00017000ff1c8b82 */ /* 0x001e220000000a00 */
[----:B------:R-:W-:Y:S02]  /*f470*/  F2FP.SATFINITE.E4M3.F32.PACK_AB_MERGE_C R217, RZ, R217, RZ ;  /* 0x000000d9ffd9723e */ /* 0x000fe400048070ff */
[----:B------:R-:W-:Y:S01]  /*f480*/  LOP3.LUT R30, R30, 0xffffffdf, RZ, 0xc0, !PT ;  /* 0xffffffdf1e1e7812 */ /* 0x000fe200078ec0ff */
[----:B------:R-:W-:Y:S01]  /*f490*/  IMAD.U32 R39, RZ, RZ, UR9 ;  /* 0x00000009ff277e24 */ /* 0x000fe2000f8e00ff */
[----:B0-----:R-:W-:-:S05]  /*f4a0*/  @!P0 IADD3 R28, P3, R26, R28, RZ ;  /* 0x0000001c1a1c8210 */ /* 0x001fca0007f7e0ff */
[----:B------:R-:W-:-:S05]  /*f4b0*/  @!P0 IMAD.X R29, R38, 0x1, R29, P3 ;  /* 0x00000001261d8824 */ /* 0x000fca00018e061d */
[----:B------:R0:W-:Y:S01]  /*f4c0*/  @!P0 STG.E.U8 desc[UR26][R28.64+0x11], R217 ;  /* 0x000011d91c008986 */ /* 0x0001e2000c10111a */
[----:B------:R-:W-:Y:S02]  /*f4d0*/  ISETP.LT.OR P0, PT, R36, 0x9, !P1 ;  /* 0x000000092400780c */ /* 0x000fe40004f01670 */
[----:B------:R-:W-:-:S04]  /*f4e0*/  @P5 LOP3.LUT R30, R30, 0x20, RZ, 0xfc, !PT ;  /* 0x000000201e1e5812 */ /* 0x000fc800078efcff */
[----:B------:R-:W-:-:S07]  /*f4f0*/  LOP3.LUT R30, R30, 0xffffffef, RZ, 0xc0, !PT ;  /* 0xffffffef1e1e7812 */ /* 0x000fce00078ec0ff */
[----:B------:R-:W-:Y:S02]  /*f500*/  @!P0 IADD3 R138, P3, P4, R39, UR11, R26 ;  /* 0x0000000b278a8c10 */ /* 0x000fe4000fc7e01a */
[----:B------:R-:W-:Y:S02]  /*f510*/  @P0 LOP3.LUT R30, R30, 0x10, RZ, 0xfc, !PT ;  /* 0x000000101e1e0812 */ /* 0x000fe400078efcff */
[----:B------:R-:W-:Y:S02]  /*f520*/  @!P0 IADD3.X R151, R151, UR10, R38, P3, P4 ;  /* 0x0000000a97978c10 */ /* 0x000fe40009fe8426 */
[----:B------:R-:W-:Y:S02]  /*f530*/  ISETP.LT.OR P0, PT, R36, 0xa, !P1 ;  /* 0x0000000a2400780c */ /* 0x000fe40004f01670 */
[C---:B------:R-:W-:Y:S02]  /*f540*/  LOP3.LUT P5, RZ, R31.reuse, 0x2, RZ, 0xc0, !PT ;  /* 0x000000021fff7812 */ /* 0x040fe400078ac0ff */
[----:B------:R-:W-:-:S04]  /*f550*/  LOP3.LUT R31, R31, 0xfffffffe, RZ, 0xc0, !PT ;  /* 0xfffffffe1f1f7812 */ /* 0x000fc800078ec0ff */
[----:B------:R-:W-:Y:S01]  /*f560*/  @P6 LOP3.LUT R31, R31, 0x1, RZ, 0xfc, !PT ;  /* 0x000000011f1f6812 */ /* 0x000fe200078efcff */
[----:B------:R-:W-:-:S03]  /*f570*/  IMAD.U32 R65, RZ, RZ, UR8 ;  /* 0x00000008ff417e24 */ /* 0x000fc6000f8e00ff */
[C---:B------:R-:W-:Y:S02]  /*f580*/  LOP3.LUT P6, RZ, R31.reuse, 0x4, RZ, 0xc0, !PT ;  /* 0x000000041fff7812 */ /* 0x040fe400078cc0ff */
[----:B------:R-:W-:Y:S02]  /*f590*/  LOP3.LUT R31, R31, 0xfdffffff, RZ, 0xc0, !PT ;  /* 0xfdffffff1f1f7812 */ /* 0x000fe400078ec0ff */
[----:B------:R-:W-:Y:S02]  /*f5a0*/  @!P0 IADD3 R146, P3, P4, R61, UR11, R26 ;  /* 0x0000000b3d928c10 */ /* 0x000fe4000fc7e01a */
[----:B------:R-:W-:Y:S02]  /*f5b0*/  F2FP.SATFINITE.E4M3.F32.PACK_AB_MERGE_C R39, RZ, R216, RZ ;  /* 0x000000d8ff27723e */ /* 0x000fe400048070ff */
[----:B------:R-:W-:Y:S02]  /*f5c0*/  @P0 LOP3.LUT R31, R31, 0x2000000, RZ, 0xfc, !PT ;  /* 0x020000001f1f0812 */ /* 0x000fe400078efcff */
[----:B------:R-:W-:-:S02]  /*f5d0*/  @!P0 IADD3.X R216, R65, UR10, R38, P3, P4 ;  /* 0x0000000a41d88c10 */ /* 0x000fc40009fe8426 */
[----:B------:R-:W-:Y:S01]  /*f5e0*/  ISETP.LT.OR P0, PT, R36, 0x11, !P1 ;  /* 0x000000112400780c */ /* 0x000fe20004f01670 */
[----:B0-----:R-:W-:Y:S02]  /*f5f0*/  IMAD.U32 R217, RZ, RZ, UR9 ;  /* 0x00000009ffd97e24 */ /* 0x001fe4000f8e00ff */
[----:B------:R-:W-:-:S10]  /*f600*/  IMAD.U32 R218, RZ, RZ, UR8 ;  /* 0x00000008ffda7e24 */ /* 0x000fd4000f8e00ff */
[----:B------:R-:W-:-:S04]  /*f610*/  @!P0 IADD3 R217, P3, P4, R217, UR11, R26 ;  /* 0x0000000bd9d98c10 */ /* 0x000fc8000fc7e01a */
[----:B------:R-:W-:Y:S02]  /*f620*/  @!P0 IADD3.X R218, R218, UR10, R38, P3, P4 ;  /* 0x0000000adada8c10 */ /* 0x000fe40009fe8426 */
[----:B------:R-:W-:-:S13]  /*f630*/  ISETP.LT.OR P3, PT, R36, 0x19, !P2 ;  /* 0x000000192400780c */ /* 0x000fda0005761670 */
[----:B------:R-:W0:Y:S01]  /*f640*/  @!P3 LDC.64 R28, c[0x0][0x5c0] ;  /* 0x00017000ff1cbb82 */ /* 0x000e220000000a00 */
[----:B------:R-:W-:-:S04]  /*f650*/  LOP3.LUT R31, R31, 0xfeffffff, RZ, 0xc0, !PT ;  /* 0xfeffffff1f1f7812 */ /* 0x000fc800078ec0ff */
[----:B------:R-:W-:Y:S02]  /*f660*/  @P0 LOP3.LUT R31, R31, 0x1000000, RZ, 0xfc, !PT ;  /* 0x010000001f1f0812 */ /* 0x000fe400078efcff */
[----:B------:R-:W-:Y:S01]  /*f670*/  ISETP.LT.OR P0, PT, R36, 0x12, !P1 ;  /* 0x000000122400780c */ /* 0x000fe20004f01670 */
[----:B------:R1:W-:Y:S01]  /*f680*/  @!P5 STG.E.U8 desc[UR26][R70.64+0x10], R39 ;  /* 0x000010274600d986 */ /* 0x0003e2000c10111a */
[----:B------:R-:W-:Y:S01]  /*f690*/  F2FP.SATFINITE.E4M3.F32.PACK_AB_MERGE_C R215, RZ, R215, RZ ;  /* 0x000000d7ffd7723e */ /* 0x000fe200048070ff */
[----:B------:R-:W-:-:S04]  /*f6a0*/  IMAD.U32 R61, RZ, RZ, UR8 ;  /* 0x00000008ff3d7e24 */ /* 0x000fc8000f8e00ff */
[----:B------:R-:W-:Y:S01]  /*f6b0*/  @!P6 STG.E.U8 desc[UR26][R68.64+0x11], R215 ;  /* 0x000011d74400e986 */ /* 0x000fe2000c10111a */
[----:B0-----:R-:W-:Y:S02]  /*f6c0*/  @!P3 IADD3 R28, P4, R26, R28, RZ ;  /* 0x0000001c1a1cb210 */ /* 0x001fe40007f9e0ff */
[----:B-1----:R-:W-:-:S03]  /*f6d0*/  F2FP.SATFINITE.E4M3.F32.PACK_AB_MERGE_C R39, RZ, R214, RZ ;  /* 0x000000d6ff27723e */ /* 0x002fc600048070ff */
[----:B------:R-:W-:-:S05]  /*f6e0*/  @!P3 IMAD.X R29, R38, 0x1, R29, P4 ;  /* 0x00000001261db824 */ /* 0x000fca00020e061d */
[----:B------:R0:W-:Y:S01]  /*f6f0*/  @!P3 STG.E.U8 desc[UR26][R28.64+0x18], R39 ;  /* 0x000018271c00b986 */ /* 0x0001e2000c10111a */
[----:B------:R-:W-:-:S04]  /*f700*/  @!P0 IADD3 R145, P3, P4, R145, UR11, R26 ;  /* 0x0000000b91918c10 */ /* 0x000fc8000fc7e01a */
[----:B------:R-:W-:Y:S02]  /*f710*/  @!P0 IADD3.X R214, R61, UR10, R38, P3, P4 ;  /* 0x0000000a3dd68c10 */ /* 0x000fe40009fe8426 */
[----:B------:R-:W-:-:S13]  /*f720*/  ISETP.LT.OR P3, PT, R36, 0x1a, !P2 ;  /* 0x0000001a2400780c */ /* 0x000fda0005761670 */
[----:B0-----:R-:W0:Y:S01]  /*f730*/  @!P3 LDC.64 R28, c[0x0][0x5c0] ;  /* 0x00017000ff1cbb82 */ /* 0x001e220000000a00 */
[C---:B------:R-:W-:Y:S02]  /*f740*/  LOP3.LUT P5, RZ, R31.reuse, 0x8, RZ, 0xc0, !PT ;  /* 0x000000081fff7812 */ /* 0x040fe400078ac0ff */
[C---:B------:R-:W-:Y:S02]  /*f750*/  LOP3.LUT P6, RZ, R31.reuse, 0x10, RZ, 0xc0, !PT ;  /* 0x000000101fff7812 */ /* 0x040fe400078cc0ff */
[----:B------:R-:W-:-:S04]  /*f760*/  LOP3.LUT R31, R31, 0xff7fffff, RZ, 0xc0, !PT ;  /* 0xff7fffff1f1f7812 */ /* 0x000fc800078ec0ff */
[----:B------:R-:W-:Y:S02]  /*f770*/  @P0 LOP3.LUT R31, R31, 0x800000, RZ, 0xfc, !PT ;  /* 0x008000001f1f0812 */ /* 0x000fe400078efcff */
[----:B------:R-:W-:Y:S02]  /*f780*/  ISETP.LT.OR P0, PT, R36, 0x19, !P1 ;  /* 0x000000192400780c */ /* 0x000fe40004f01670 */
[----:B------:R-:W-:Y:S01]  /*f790*/  F2FP.SATFINITE.E4M3.F32.PACK_AB_MERGE_C R213, RZ, R213, RZ ;  /* 0x000000d5ffd5723e */ /* 0x000fe200048070ff */
[----:B------:R-:W-:Y:S01]  /*f7a0*/  IMAD.U32 R39, RZ, RZ, UR8 ;  /* 0x00000008ff277e24 */ /* 0x000fe2000f8e00ff */
[----:B0-----:R-:W-:-:S05]  /*f7b0*/  @!P3 IADD3 R28, P4, R26, R28, RZ ;  /* 0x0000001c1a1cb210 */ /* 0x001fca0007f9e0ff */
[----:B------:R-:W-:Y:S01]  /*f7c0*/  @!P3 IMAD.X R29, R38, 0x1, R29, P4 ;  /* 0x00000001261db824 */ /* 0x000fe200020e061d */
[----:B------:R-:W-:-:S04]  /*f7d0*/  LOP3.LUT R31, R31, 0xffbfffff, RZ, 0xc0, !PT ;  /* 0xffbfffff1f1f7812 */ /* 0x000fc800078ec0ff */
[----:B------:R0:W-:Y:S01]  /*f7e0*/  @!P3 STG.E.U8 desc[UR26][R28.64+0x19], R213 ;  /* 0x000019d51c00b986 */ /* 0x0001e2000c10111a */
[----:B------:R-:W-:Y:S02]  /*f7f0*/  @!P0 IADD3 R137, P3, P4, R137, UR11, R26 ;  /* 0x0000000b89898c10 */ /* 0x000fe4000fc7e01a */
[----:B------:R-:W-:Y:S02]  /*f800*/  @P0 LOP3.LUT R31, R31, 0x400000, RZ, 0xfc, !PT ;  /* 0x004000001f1f0812 */ /* 0x000fe400078efcff */
[----:B------:R-:W-:Y:S02]  /*f810*/  @!P0 IADD3.X R150, R39, UR10, R38, P3, P4 ;  /* 0x0000000a27968c10 */ /* 0x000fe40009fe8426 */
[----:B------:R-:W-:Y:S01]  /*f820*/  ISETP.LT.OR P0, PT, R36, 0x1a, !P1 ;  /* 0x0000001a2400780c */ /* 0x000fe20004f01670 */
[----:B------:R-:W-:Y:S01]  /*f830*/  IMAD.U32 R61, RZ, RZ, UR9 ;  /* 0x00000009ff3d7e24 */ /* 0x000fe2000f8e00ff */
[----:B------:R-:W-:Y:S02]  /*f840*/  LOP3.LUT R31, R31, 0xffdfffff, RZ, 0xc0, !PT ;  /* 0xffdfffff1f1f7812 */ /* 0x000fe400078ec0ff */
[----:B------:R-:W-:-:S09]  /*f850*/  F2FP.SATFINITE.E4M3.F32.PACK_AB_MERGE_C R39, RZ, R212, RZ ;  /* 0x000000d4ff27723e */ /* 0x000fd200048070ff */
[----:B------:R-:W-:Y:S02]  /*f860*/  @!P0 IADD3 R144, P3, P4, R61, UR11, R26 ;  /* 0x0000000b3d908c10 */ /* 0x000fe4000fc7e01a */
[----:B------:R-:W-:Y:S02]  /*f870*/  @P0 LOP3.LUT R31, R31, 0x200000, RZ, 0xfc, !PT ;  /* 0x002000001f1f0812 */ /* 0x000fe400078efcff */
[----:B------:R-:W-:Y:S02]  /*f880*/  @!P0 IADD3.X R212, R65, UR10, R38, P3, P4 ;  /* 0x0000000a41d48c10 */ /* 0x000fe40009fe8426 */
        /* <DEDUP_REMOVED lines=26> */
[----:B------:R-:W-:Y:S01]  /*fa30*/  ISETP.LT.OR P0, PT, R36, 0x29, !P1 ;  /* 0x000000292400780c */ /* 0x000fe20004f01670 */
[----:B------:R-:W-:Y:S01]  /*fa40*/  IMAD.U32 R39, RZ, RZ, UR9 ;  /* 0x00000009ff277e24 */ /* 0x000fe2000f8e00ff */
[----:B------:R-:W-:Y:S02]  /*fa50*/  F2FP.SATFINITE.E4M3.F32.PACK_AB_MERGE_C R209, RZ, R209, RZ ;  /* 0x000000d1ffd1723e */ /* 0x000fe400048070ff */
        /* <DEDUP_REMOVED lines=51> */
[----:B------:R-:W-:Y:S02]  /*fd90*/  IMAD.U32 R61, RZ, RZ, UR9 ;  /* 0x00000009ff3d7e24 */ /* 0x000fe4000f8e00ff */
[----:B0-----:R-:W-:Y:S01]  /*fda0*/  IMAD.U32 R29, RZ, RZ, UR8 ;  /* 0x00000008ff1d7e24 */ /* 0x001fe2000f8e00ff */
[----:B------:R-:W-:-:S02]  /*fdb0*/  F2FP.SATFINITE.E4M3.F32.PACK_AB_MERGE_C R39, RZ, R204, RZ ;  /* 0x000000ccff27723e */ /* 0x000fc400048070ff */
[----:B------:R-:W-:-:S07]  /*fdc0*/  LOP3.LUT R31, R31, 0xffffefff, RZ, 0xc0, !PT ;  /* 0xffffefff1f1f7812 */ /* 0x000fce00078ec0ff */
[----:B------:R-:W-:-:S04]  /*fdd0*/  @!P0 IADD3 R140, P1, P3, R61, UR11, R26 ;  /* 0x0000000b3d8c8c10 */ /* 0x000fc8000fb3e01a */
[----:B------:R-:W-:Y:S02]  /*fde0*/  @!P0 IADD3.X R204, R29, UR10, R38, P1, P3 ;  /* 0x0000000a1dcc8c10 */ /* 0x000fe40008fe6426 */
[----:B------:R-:W-:Y:S02]  /*fdf0*/  ISETP.GE.AND P1, PT, R37, 0x109, PT ;  /* 0x000001092500780c */ /* 0x000fe40003f26270 */
[----:B------:R-:W-:Y:S02]  /*fe00*/  @P0 LOP3.LUT R31, R31, 0x1000, RZ, 0xfc, !PT ;  /* 0x000010001f1f0812 */ /* 0x000fe400078efcff */
[----:B------:R-:W-:Y:S01]  /*fe10*/  ISETP.LT.OR P0, PT, R36, 0x1, !P1 ;  /* 0x000000012400780c */ /* 0x000fe20004f01670 */
[----:B------:R-:W-:Y:S02]  /*fe20*/  IMAD.U32 R205, RZ, RZ, UR13 ;  /* 0x0000000dffcd7e24 */ /* 0x000fe4000f8e00ff */
        /* <DEDUP_REMOVED lines=21> */
[----:B------:R-:W-:-:S04]  /*ff80*/  LOP3.LUT R31, R31, 0xfffff7ff, RZ, 0xc0, !PT ;  /* 0xfffff7ff1f1f7812 */ /* 0x000fc800078ec0ff */
[----:B------:R-:W-:Y:S02]  /*ff90*/  @P0 LOP3.LUT R31, R31, 0x800, RZ, 0xfc, !PT ;  /* 0x000008001f1f0812 */ /* 0x000fe400078efcff */
[----:B------:R-:W-:Y:S02]  /*ffa0*/  ISETP.LT.OR P0, PT, R36, 0x9, !P1 ;  /* 0x000000092400780c */ /* 0x000fe40004f01670 */
[----:B------:R-:W-:Y:S01]  /*ffb0*/  F2FP.SATFINITE.E4M3.F32.PACK_AB_MERGE_C R201, RZ, R201, RZ ;  /* 0x000000c9ffc9723e */ /* 0x000fe200048070ff */
[----:B------:R-:W-:Y:S01]  /*ffc0*/  IMAD.U32 R39, RZ, RZ, UR12 ;  /* 0x0000000cff277e24 */ /* 0x000fe2000f8e00ff */
[----:B------:R-:W-:Y:S02]  /*ffd0*/  LOP3.LUT R31, R31, 0xfffffbff, RZ, 0xc0, !PT ;  /* 0xfffffbff1f1f7812 */ /* 0x000fe400078ec0ff */
[----:B0-----:R-:W-:-:S05]  /*ffe0*/  @!P3 IADD3 R28, P4, R26, R28, RZ ;  /* 0x0000001c1a1cb210 */ /* 0x001fca0007f9e0ff */
[----:B------:R-:W-:-:S05]  /*fff0*/  @!P3 IMAD.X R29, R38, 0x1, R29, P4 ;  /* 0x00000001261db824 */ /* 0x000fca00020e061d */
[----:B------:R-:W-:Y:S01]  /*10000*/  @!P3 STG.E.U8 desc[UR26][R28.64+0x31], R201 ;  /* 0x000031c91c00b986 */ /* 0x000fe2000c10111a */
        /* <DEDUP_REMOVED lines=11> */
[----:B------:R0:W-:Y:S02]  /*100c0*/  @!P5 STG.E.U8 desc[UR26][R98.64+0x30], R39 ;  /* 0x000030276200d986 */ /* 0x0001e4000c10111a */
[----:B0-----:R-:W-:Y:S02]  /*100d0*/  IMAD.U32 R99, RZ, RZ, UR13 ;  /* 0x0000000dff637e24 */ /* 0x001fe4000f8e00ff */
[----:B------:R-:W-:-:S08]  /*100e0*/  IMAD.U32 R98, RZ, RZ, UR12 ;  /* 0x0000000cff627e24 */ /* 0x000fd0000f8e00ff */
[----:B------:R-:W-:-:S04]  /*100f0*/  @!P0 IADD3 R99, P3, P4, R99, UR11, R26 ;  /* 0x0000000b63638c10 */ /* 0x000fc8000fc7e01a */
[----:B------:R-:W-:Y:S02]  /*10100*/  @!P0 IADD3.X R98, R98, UR10, R38, P3, P4 ;  /* 0x0000000a62628c10 */ /* 0x000fe40009fe8426 */
[----:B------:R-:W-:-:S13]  /*10110*/  ISETP.LT.OR P3, PT, R36, 0x39, !P2 ;  /* 0x000000392400780c */ /* 0x000fda0005761670 */
[----:B------:R-:W0:Y:S01]  /*10120*/  @!P3 LDC.64 R28, c[0x0][0x5c0] ;  /* 0x00017000ff1cbb82 */ /* 0x000e220000000a00 */
[----:B------:R-:W-:Y:S02]  /*10130*/  LOP3.LUT P6, RZ, R0, 0x1, RZ, 0xc0, !PT ;  /* 0x0000000100ff7812 */ /* 0x000fe400078cc0ff */
[----:B------:R-:W-:Y:S02]  /*10140*/  ISETP.LT.OR P2, PT, R36, 0x3a, !P2 ;  /* 0x0000003a2400780c */ /* 0x000fe40005741670 */
[----:B------:R-:W-:Y:S02]  /*10150*/  F2FP.SATFINITE.E4M3.F32.PACK_AB_MERGE_C R199, RZ, R199, RZ ;  /* 0x000000c7ffc7723e */ /* 0x000fe400048070ff */
[----:B------:R-:W-:Y:S02]  /*10160*/  F2FP.SATFINITE.E4M3.F32.PACK_AB_MERGE_C R39, RZ, R198, RZ ;  /* 0x000000c6ff27723e */ /* 0x000fe400048070ff */
[----:B------:R-:W-:-:S05]  /*10170*/  LOP3.LUT R31, R31, 0xfffffeff, RZ, 0xc0, !PT ;  /* 0xfffffeff1f1f7812 */ /* 0x000fca00078ec0ff */
[----:B------:R-:W-:Y:S01]  /*10180*/  @!P6 STG.E.U8 desc[UR26][R94.64+0x31], R199 ;  /* 0x000031c75e00e986 */ /* 0x000fe2000c10111a */
[----:B0-----:R-:W-:-:S05]  /*10190*/  @!P3 IADD3 R28, P4, R26, R28, RZ ;  /* 0x0000001c1a1cb210 */ /* 0x001fca0007f9e0ff */
[----:B------:R-:W-:Y:S01]  /*101a0*/  @!P3 IMAD.X R29, R38, 0x1, R29, P4 ;  /* 0x00000001261db824 */ /* 0x000fe200020e061d */
[----:B------:R-:W-:-:S04]  /*101b0*/  @P0 LOP3.LUT R31, R31, 0x100, RZ, 0xfc, !PT ;  /* 0x000001001f1f0812 */ /* 0x000fc800078efcff */
[----:B------:R0:W-:Y:S01]  /*101c0*/  @!P3 STG.E.U8 desc[UR26][R28.64+0x38], R39 ;  /* 0x000038271c00b986 */ /* 0x0001e2000c10111a */
[----:B------:R-:W-:Y:S01]  /*101d0*/  ISETP.LT.OR P0, PT, R36, 0x12, !P1 ;  /* 0x000000122400780c */ /* 0x000fe20004f01670 */
[----:B0-----:R-:W0:Y:S01]  /*101e0*/  @!P2 LDC.64 R28, c[0x0][0x5c0] ;  /* 0x00017000ff1cab82 */ /* 0x001e220000000a00 */
[----:B------:R-:W-:Y:S01]  /*101f0*/  IMAD.U32 R61, RZ, RZ, UR13 ;  /* 0x0000000dff3d7e24 */ /* 0x000fe2000f8e00ff */
[----:B------:R-:W-:Y:S01]  /*10200*/  LOP3.LUT R31, R31, 0xffffff7f, RZ, 0xc0, !PT ;  /* 0xffffff7f1f1f7812 */ /* 0x000fe200078ec0ff */
[----:B------:R-:W-:-:S09]  /*10210*/  IMAD.U32 R91, RZ, RZ, UR12 ;  /* 0x0000000cff5b7e24 */ /* 0x000fd2000f8e00ff */
[----:B------:R-:W-:Y:S02]  /*10220*/  @!P0 IADD3 R94, P3, P4, R61, UR11, R26 ;  /* 0x0000000b3d5e8c10 */ /* 0x000fe4000fc7e01a */
[----:B------:R-:W-:Y:S02]  /*10230*/  @P0 LOP3.LUT R31, R31, 0x80, RZ, 0xfc, !PT ;  /* 0x000000801f1f0812 */ /* 0x000fe400078efcff */
[----:B------:R-:W-:Y:S02]  /*10240*/  @!P0 IADD3.X R91, R91, UR10, R38, P3, P4 ;  /* 0x0000000a5b5b8c10 */ /* 0x000fe40009fe8426 */
[----:B------:R-:W-:Y:S01]  /*10250*/  ISETP.LT.OR P0, PT, R36, 0x19, !P1 ;  /* 0x000000192400780c */ /* 0x000fe20004f01670 */
[----:B------:R-:W-:Y:S01]  /*10260*/  IMAD.U32 R39, RZ, RZ, UR13 ;  /* 0x0000000dff277e24 */ /* 0x000fe2000f8e00ff */
[----:B------:R-:W-:Y:S02]  /*10270*/  F2FP.SATFINITE.E4M3.F32.PACK_AB_MERGE_C R197, RZ, R197, RZ ;  /* 0x000000c5ffc5723e */ /* 0x000fe400048070ff */
[----:B------:R-:W-:-:S02]  /*10280*/  LOP3.LUT P5, RZ, R0, 0x40, RZ, 0xc0, !PT ;  /* 0x0000004000ff7812 */ /* 0x000fc400078ac0ff */
[----:B0-----:R-:W-:-:S05]  /*10290*/  @!P2 IADD3 R28, P3, R26, R28, RZ ;  /* 0x0000001c1a1ca210 */ /* 0x001fca0007f7e0ff */
[----:B------:R-:W-:Y:S01]  /*102a0*/  @!P2 IMAD.X R29, R38, 0x1, R29, P3 ;  /* 0x00000001261da824 */ /* 0x000fe200018e061d */
[----:B------:R-:W-:Y:S01]  /*102b0*/  LOP3.LUT R31, R31, 0xfffffff7, RZ, 0xc0, !PT ;  /* 0xfffffff71f1f7812 */ /* 0x000fe200078ec0ff */
[----:B------:R-:W-:Y:S01]  /*102c0*/  IMAD.U32 R87, RZ, RZ, UR12 ;  /* 0x0000000cff577e24 */ /* 0x000fe2000f8e00ff */
[----:B------:R-:W-:Y:S02]  /*102d0*/  LOP3.LUT P4, RZ, R0, 0x800, RZ, 0xc0, !PT ;  /* 0x0000080000ff7812 */ /* 0x000fe4000788c0ff */
[----:B------:R0:W-:Y:S01]  /*102e0*/  @!P2 STG.E.U8 desc[UR26][R28.64+0x39], R197 ;  /* 0x000039c51c00a986 */ /* 0x0001e2000c10111a */
[----:B------:R-:W-:Y:S02]  /*102f0*/  @!P0 IADD3 R90, P2, P3, R39, UR11, R26 ;  /* 0x0000000b275a8c10 */ /* 0x000fe4000fb5e01a */
[----:B------:R-:W-:Y:S02]  /*10300*/  @P0 LOP3.LUT R31, R31, 0x8, RZ, 0xfc, !PT ;  /* 0x000000081f1f0812 */ /* 0x000fe400078efcff */
[----:B------:R-:W-:-:S02]  /*10310*/  @!P0 IADD3.X R87, R87, UR10, R38, P2, P3 ;  /* 0x0000000a57578c10 */ /* 0x000fc400097e6426 */
[----:B------:R-:W-:Y:S02]  /*10320*/  F2FP.SATFINITE.E4M3.F32.PACK_AB_MERGE_C R61, RZ, R196, RZ ;  /* 0x000000c4ff3d723e */ /* 0x000fe400048070ff */
[C---:B------:R-:W-:Y:S02]  /*10330*/  ISETP.LT.OR P0, PT, R36.reuse, 0x1a, !P1 ;  /* 0x0000001a2400780c */ /* 0x040fe40004f01670 */
[----:B------:R-:W-:Y:S01]  /*10340*/  F2FP.SATFINITE.E4M3.F32.PACK_AB_MERGE_C R195, RZ, R195, RZ ;  /* 0x000000c3ffc3723e */ /* 0x000fe200048070ff */
[----:B------:R1:W-:Y:S01]  /*10350*/  @!P5 STG.E.U8 desc[UR26][R108.64+0x38], R61 ;  /* 0x0000383d6c00d986 */ /* 0x0003e2000c10111a */
[----:B------:R-:W-:-:S03]  /*10360*/  ISETP.LT.OR P5, PT, R36, 0x21, !P1 ;  /* 0x000000212400780c */ /* 0x000fc60004fa1670 */
[----:B------:R-:W-:Y:S01]  /*10370*/  @!P4 STG.E.U8 desc[UR26][R104.64+0x39], R195 ;  /* 0x000039c36800c986 */ /* 0x000fe2000c10111a */
[----:B------:R-:W-:Y:S01]  /*10380*/  ISETP.LT.OR P4, PT, R36, 0x22, !P1 ;  /* 0x000000222400780c */ /* 0x000fe20004f81670 */
[----:B------:R-:W-:Y:S01]  /*10390*/  IMAD.U32 R83, RZ, RZ, UR12 ;  /* 0x0000000cff537e24 */ /* 0x000fe2000f8e00ff */
[----:B------:R-:W-:Y:S01]  /*103a0*/  LOP3.LUT R31, R31, 0xffffffbf, RZ, 0xc0, !PT ;  /* 0xffffffbf1f1f7812 */ /* 0x000fe200078ec0ff */
[----:B------:R-:W-:Y:S02]  /*103b0*/  IMAD.U32 R82, RZ, RZ, UR13 ;  /* 0x0000000dff527e24 */ /* 0x000fe4000f8e00ff */
[----:B------:R-:W-:Y:S01]  /*103c0*/  @!P0 IADD3 R86, P2, P3, R39, UR11, R26 ;  /* 0x0000000b27568c10 */ /* 0x000fe2000fb5e01a */
[----:B------:R-:W-:Y:S01]  /*103d0*/  IMAD.U32 R39, RZ, RZ, UR12 ;  /* 0x0000000cff277e24 */ /* 0x000fe2000f8e00ff */
[----:B------:R-:W-:Y:S01]  /*103e0*/  @P0 LOP3.LUT R31, R31, 0x40, RZ, 0xfc, !PT ;  /* 0x000000401f1f0812 */ /* 0x000fe200078efcff */
[----:B0-----:R-:W-:Y:S01]  /*103f0*/  IMAD.U32 R29, RZ, RZ, UR13 ;  /* 0x0000000dff1d7e24 */ /* 0x001fe2000f8e00ff */
[----:B------:R-:W-:-:S02]  /*10400*/  @!P0 IADD3.X R83, R83, UR10, R38, P2, P3 ;  /* 0x0000000a53538c10 */ /* 0x000fc400097e6426 */
[----:B------:R-:W-:Y:S01]  /*10410*/  @!P5 IADD3 R82, P2, P3, R82, UR11, R26 ;  /* 0x0000000b5252dc10 */ /* 0x000fe2000fb5e01a */
[----:B-1----:R-:W-:Y:S01]  /*10420*/  IMAD.U32 R61, RZ, RZ, UR12 ;  /* 0x0000000cff3d7e24 */ /* 0x002fe2000f8e00ff */
[----:B------:R-:W-:Y:S02]  /*10430*/  LOP3.LUT R31, R31, 0xffffffdf, RZ, 0xc0, !PT ;  /* 0xffffffdf1f1f7812 */ /* 0x000fe400078ec0ff */
[----:B------:R-:W-:Y:S02]  /*10440*/  @!P5 IADD3.X R39, R39, UR10, R38, P2, P3 ;  /* 0x0000000a2727dc10 */ /* 0x000fe400097e6426 */
[----:B------:R-:W-:Y:S02]  /*10450*/  @!P4 IADD3 R60, P2, P3, R29, UR11, R26 ;  /* 0x0000000b1d3ccc10 */ /* 0x000fe4000fb5e01a */
[----:B------:R-:W-:Y:S02]  /*10460*/  LOP3.LUT P6, RZ, R0, 0x1000, RZ, 0xc0, !PT ;  /* 0x0000100000ff7812 */ /* 0x000fe400078cc0ff */
[----:B------:R-:W-:-:S02]  /*10470*/  @P5 LOP3.LUT R31, R31, 0x20, RZ, 0xfc, !PT ;  /* 0x000000201f1f5812 */ /* 0x000fc400078efcff */
[----:B------:R-:W-:Y:S02]  /*10480*/  LOP3.LUT P5, RZ, R30, 0x20, RZ, 0xc0, !PT ;  /* 0x000000201eff7812 */ /* 0x000fe400078ac0ff */
[----:B------:R-:W-:Y:S02]  /*10490*/  @!P4 IADD3.X R61, R61, UR10, R38, P2, P3 ;  /* 0x0000000a3d3dcc10 */ /* 0x000fe400097e6426 */
[----:B------:R-:W-:Y:S02]  /*104a0*/  ISETP.LT.OR P2, PT, R36, 0x29, !P1 ;  /* 0x000000292400780c */ /* 0x000fe40004f41670 */
[----:B------:R-:W-:Y:S01]  /*104b0*/  F2FP.SATFINITE.E4M3.F32.PACK_AB_MERGE_C R29, RZ, R194, RZ ;  /* 0x000000c2ff1d723e */ /* 0x000fe200048070ff */
[----:B------:R-:W-:Y:S01]  /*104c0*/  IMAD.U32 R65, RZ, RZ, UR13 ;  /* 0x0000000dff417e24 */ /* 0x000fe2000f8e00ff */
[----:B------:R-:W-:Y:S01]  /*104d0*/  LOP3.LUT R31, R31, 0xffffffef, RZ, 0xc0, !PT ;  /* 0xffffffef1f1f7812 */ /* 0x000fe200078ec0ff */
[----:B------:R-:W-:Y:S02]  /*104e0*/  IMAD.U32 R69, RZ, RZ, UR12 ;  /* 0x0000000cff457e24 */ /* 0x000fe4000f8e00ff */
[----:B------:R0:W-:Y:S01]  /*104f0*/  @!P6 STG.E.U8 desc[UR26][R96.64], R29 ;  /* 0x0000001d6000e986 */ /* 0x0001e2000c10111a */
[----:B------:R-:W-:-:S05]  /*10500*/  @P4 LOP3.LUT R31, R31, 0x10, RZ, 0xfc, !PT ;  /* 0x000000101f1f4812 */ /* 0x000fca00078efcff */
[----:B------:R-:W-:Y:S01]  /*10510*/  @!P2 IADD3 R68, P3, P4, R65, UR11, R26 ;  /* 0x0000000b4144ac10 */ /* 0x000fe2000fc7e01a */
[----:B0-----:R-:W0:Y:S03]  /*10520*/  @!P5 LDC.64 R28, c[0x0][0x5c0] ;  /* 0x00017000ff1cdb82 */ /* 0x001e260000000a00 */
[----:B------:R-:W-:Y:S02]  /*10530*/  @!P2 IADD3.X R69, R69, UR10, R38, P3, P4 ;  /* 0x0000000a4545ac10 */ /* 0x000fe40009fe8426 */
[----:B------:R-:W-:Y:S02]  /*10540*/  ISETP.LT.OR P3, PT, R36, 0x2a, !P1 ;  /* 0x0000002a2400780c */ /* 0x000fe40004f61670 */
[C---:B------:R-:W-:Y:S02]  /*10550*/  LOP3.LUT P0, RZ, R0.reuse, 0x20000, RZ, 0xc0, !PT ;  /* 0x0002000000ff7812 */ /* 0x040fe4000780c0ff */
[----:B------:R-:W-:Y:S01]  /*10560*/  LOP3.LUT R0, R0, 0xbfffffff, RZ, 0xc0, !PT ;  /* 0xbfffffff00007812 */ /* 0x000fe200078ec0ff */
[----:B------:R-:W-:-:S03]  /*10570*/  IMAD.U32 R64, RZ, RZ, UR13 ;  /* 0x0000000dff407e24 */ /* 0x000fc6000f8e00ff */
[----:B------:R-:W-:Y:S01]  /*10580*/  @P2 LOP3.LUT R0, R0, 0x40000000, RZ, 0xfc, !PT ;  /* 0x4000000000002812 */ /* 0x000fe200078efcff */
[----:B------:R-:W-:-:S03]  /*10590*/  IMAD.U32 R65, RZ, RZ, UR12 ;  /* 0x0000000cff417e24 */ /* 0x000fc6000f8e00ff */
[----:B------:R-:W-:Y:S02]  /*105a0*/  LOP3.LUT R0, R0, 0x7fffffff, RZ, 0xc0, !PT ;  /* 0x7fffffff00007812 */ /* 0x000fe400078ec0ff */
[----:B------:R-:W-:Y:S02]  /*105b0*/  @!P3 IADD3 R64, P6, P4, R64, UR11, R26 ;  /* 0x0000000b4040bc10 */ /* 0x000fe4000fcde01a */
[----:B------:R-:W-:Y:S02]  /*105c0*/  LOP3.LUT P2, RZ, R31, 0x1, RZ, 0xc0, !PT ;  /* 0x000000011fff7812 */ /* 0x000fe4000784c0ff */
[----:B------:R-:W-:Y:S02]  /*105d0*/  @!P3 IADD3.X R65, R65, UR10, R38, P6, P4 ;  /* 0x0000000a4141bc10 */ /* 0x000fe4000b7e8426 */
[----:B------:R-:W-:Y:S02]  /*105e0*/  @P3 LOP3.LUT R0, R0, 0x80000000, RZ, 0xfc, !PT ;  /* 0x8000000000003812 */ /* 0x000fe400078efcff */
[----:B0-----:R-:W-:-:S02]  /*105f0*/  @!P5 IADD3 R28, P3, R131, R28, RZ ;  /* 0x0000001c831cd210 */ /* 0x001fc40007f7e0ff */
[----:B------:R-:W-:Y:S02]  /*10600*/  F2FP.SATFINITE.E4M3.F32.PACK_AB_MERGE_C R193, RZ, R193, RZ ;  /* 0x000000c1ffc1723e */ /* 0x000fe400048070ff */
[----:B------:R-:W-:Y:S01]  /*10610*/  F2FP.SATFINITE.E4M3.F32.PACK_AB_MERGE_C R79, RZ, R192, RZ ;  /* 0x000000c0ff4f723e */ /* 0x000fe200048070ff */
[----:B------:R-:W-:Y:S02]  /*10620*/  @!P5 IMAD.X R29, R147, 0x1, R29, P3 ;  /* 0x00000001931dd824 */ /* 0x000fe400018e061d */
[----:B------:R-:W-:Y:S01]  /*10630*/  @!P0 STG.E.U8 desc[UR26][R92.64+0x1], R193 ;  /* 0x000001c15c008986 */ /* 0x000fe2000c10111a */
[----:B------:R-:W-:-:S03]  /*10640*/  ISETP.LT.OR P4, PT, R36, 0x31, !P1 ;  /* 0x000000312400780c */ /* 0x000fc60004f81670 */
[----:B------:R0:W-:Y:S01]  /*10650*/  @!P5 STG.E.U8 desc[UR26][R28.64], R79 ;  /* 0x0000004f1c00d986 */ /* 0x0001e2000c10111a */
[----:B------:R-:W-:Y:S01]  /*10660*/  ISETP.LT.OR P5, PT, R36, 0x32, !P1 ;  /* 0x000000322400780c */ /* 0x000fe20004fa1670 */
[----:B------:R-:W-:Y:S01]  /*10670*/  IMAD.U32 R70, RZ, RZ, UR13 ;  /* 0x0000000dff467e24 */ /* 0x000fe2000f8e00ff */
[----:B0-----:R-:W0:Y:S01]  /*10680*/  @!P2 LDC.64 R28, c[0x0][0x5c0] ;  /* 0x00017000ff1cab82 */ /* 0x001e220000000a00 */
[----:B------:R-:W-:-:S06]  /*10690*/  IMAD.U32 R71, RZ, RZ, UR12 ;  /* 0x0000000cff477e24 */ /* 0x000fcc000f8e00ff */
[----:B------:R-:W-:Y:S01]  /*106a0*/  @!P4 IADD3 R70, P0, P6, R70, UR11, R26 ;  /* 0x0000000b4646cc10 */ /* 0x000fe2000fe1e01a */
[----:B------:R-:W-:Y:S02]  /*106b0*/  IMAD.U32 R75, RZ, RZ, UR13 ;  /* 0x0000000dff4b7e24 */ /* 0x000fe4000f8e00ff */
[----:B------:R-:W-:Y:S01]  /*106c0*/  IMAD.U32 R77, RZ, RZ, UR12 ;  /* 0x0000000cff4d7e24 */ /* 0x000fe2000f8e00ff */
[----:B------:R-:W-:Y:S02]  /*106d0*/  @!P4 IADD3.X R71, R71, UR10, R38, P0, P6 ;  /* 0x0000000a4747cc10 */ /* 0x000fe400087ec426 */
[----:B------:R-:W-:Y:S02]  /*106e0*/  @!P5 IADD3 R75, P3, P6, R75, UR11, R26 ;  /* 0x0000000b4b4bdc10 */ /* 0x000fe4000fe7e01a */
[----:B------:R-:W-:Y:S02]  /*106f0*/  LOP3.LUT P0, RZ, R30, 0x10, RZ, 0xc0, !PT ;  /* 0x000000101eff7812 */ /* 0x000fe4000780c0ff */
[----:B------:R-:W-:-:S02]  /*10700*/  @!P5 IADD3.X R74, R77, UR10, R38, P3, P6 ;  /* 0x0000000a4d4adc10 */ /* 0x000fc40009fec426 */
[----:B------:R-:W-:-:S04]  /*10710*/  LOP3.LUT R30, R30, 0xfffffffe, RZ, 0xc0, !PT ;  /* 0xfffffffe1e1e7812 */ /* 0x000fc800078ec0ff */
[----:B------:R-:W-:Y:S02]  /*10720*/  @P4 LOP3.LUT R30, R30, 0x1, RZ, 0xfc, !PT ;  /* 0x000000011e1e4812 */ /* 0x000fe400078efcff */
[----:B0-----:R-:W-:Y:S02]  /*10730*/  @!P2 IADD3 R28, P6, R130, R28, RZ ;  /* 0x0000001c821ca210 */ /* 0x001fe40007fde0ff */
[----:B------:R-:W-:-:S03]  /*10740*/  LOP3.LUT R30, R30, 0xfffffffd, RZ, 0xc0, !PT ;  /* 0xfffffffd1e1e7812 */ /* 0x000fc600078ec0ff */
[----:B------:R-:W-:Y:S01]  /*10750*/  @!P2 IMAD.X R29, R134, 0x1, R29, P6 ;  /* 0x00000001861da824 */ /* 0x000fe200030e061d */
[C---:B------:R-:W-:Y:S02]  /*10760*/  ISETP.LT.OR P6, PT, R36.reuse, 0x39, !P1 ;  /* 0x000000392400780c */ /* 0x040fe40004fc1670 */
[----:B------:R-:W-:Y:S02]  /*10770*/  ISETP.LT.OR P1, PT, R36, 0x3a, !P1 ;  /* 0x0000003a2400780c */ /* 0x000fe40004f21670 */
[----:B------:R-:W-:Y:S01]  /*10780*/  @P5 LOP3.LUT R30, R30, 0x2, RZ, 0xfc, !PT ;  /* 0x000000021e1e5812 */ /* 0x000fe200078efcff */
[----:B------:R-:W-:Y:S01]  /*10790*/  IMAD.U32 R77, RZ, RZ, UR13 ;  /* 0x0000000dff4d7e24 */ /* 0x000fe2000f8e00ff */
[----:B------:R-:W-:Y:S02]  /*107a0*/  F2FP.SATFINITE.E4M3.F32.PACK_AB_MERGE_C R191, RZ, R191, RZ ;  /* 0x000000bfffbf723e */ /* 0x000fe400048070ff */
[----:B------:R-:W-:Y:S01]  /*107b0*/  LOP3.LUT R30, R30, 0xfffffffb, RZ, 0xc0, !PT ;  /* 0xfffffffb1e1e7812 */ /* 0x000fe200078ec0ff */
[----:B------:R-:W-:-:S02]  /*107c0*/  IMAD.U32 R76, RZ, RZ, UR12 ;  /* 0x0000000cff4c7e24 */ /* 0x000fc4000f8e00ff */
[----:B------:R0:W-:Y:S01]  /*107d0*/  @!P2 STG.E.U8 desc[UR26][R28.64+0x1], R191 ;  /* 0x000001bf1c00a986 */ /* 0x0001e2000c10111a */
[----:B------:R-:W-:Y:S01]  /*107e0*/  IMAD.U32 R93, RZ, RZ, UR13 ;  /* 0x0000000dff5d7e24 */ /* 0x000fe2000f8e00ff */
[----:B------:R-:W-:Y:S02]  /*107f0*/  @!P6 IADD3 R77, P4, P5, R77, UR11, R26 ;  /* 0x0000000b4d4dec10 */ /* 0x000fe4000fd9e01a */
[----:B------:R-:W-:Y:S01]  /*10800*/  @P6 LOP3.LUT R30, R30, 0x4, RZ, 0xfc, !PT ;  /* 0x000000041e1e6812 */ /* 0x000fe200078efcff */
[----:B------:R-:W-:Y:S01]  /*10810*/  IMAD.U32 R79, RZ, RZ, UR12 ;  /* 0x0000000cff4f7e24 */ /* 0x000fe2000f8e00ff */
[----:B------:R-:W-:Y:S01]  /*10820*/  @!P6 IADD3.X R76, R76, UR10, R38, P4, P5 ;  /* 0x0000000a4c4cec10 */ /* 0x000fe2000a7ea426 */
[----:B0-----:R-:W0:Y:S01]  /*10830*/  @!P0 LDC.64 R28, c[0x0][0x5c0] ;  /* 0x00017000ff1c8b82 */ /* 0x001e220000000a00 */
[----:B------:R-:W-:Y:S02]  /*10840*/  @!P1 IADD3 R78, P2, P4, R93, UR11, R26 ;  /* 0x0000000b5d4e9c10 */ /* 0x000fe4000fc5e01a */
[----:B------:R-:W-:-:S02]  /*10850*/  LOP3.LUT R30, R30, 0xfffffff7, RZ, 0xc0, !PT ;  /* 0xfffffff71e1e7812 */ /* 0x000fc400078ec0ff */
[----:B------:R-:W-:Y:S02]  /*10860*/  @!P1 IADD3.X R79, R79, UR10, R38, P2, P4 ;  /* 0x0000000a4f4f9c10 */ /* 0x000fe400097e8426 */
[----:B------:R-:W-:Y:S02]  /*10870*/  @P1 LOP3.LUT R30, R30, 0x8, RZ, 0xfc, !PT ;  /* 0x000000081e1e1812 */ /* 0x000fe400078efcff */
[C---:B------:R-:W-:Y:S02]  /*10880*/  LOP3.LUT P1, RZ, R0.reuse, 0x10000000, RZ, 0xc0, !PT ;  /* 0x1000000000ff7812 */ /* 0x040fe4000782c0ff */
[----:B------:R-:W-:Y:S02]  /*10890*/  F2FP.SATFINITE.E4M3.F32.PACK_AB_MERGE_C R93, RZ, R190, RZ ;  /* 0x000000beff5d723e */ /* 0x000fe400048070ff */
[----:B------:R-:W-:Y:S02]  /*108a0*/  LOP3.LUT P3, RZ, R0, 0x8000000, RZ, 0xc0, !PT ;  /* 0x0800000000ff7812 */ /* 0x000fe4000786c0ff */
[----:B------:R-:W-:-:S02]  /*108b0*/  LOP3.LUT P6, RZ, R31, 0x2000000, RZ, 0xc0, !PT ;  /* 0x020000001fff7812 */ /* 0x000fc400078cc0ff */
[----:B------:R-:W-:-:S05]  /*108c0*/  F2FP.SATFINITE.E4M3.F32.PACK_AB_MERGE_C R189, RZ, R189, RZ ;  /* 0x000000bdffbd723e */ /* 0x000fca00048070ff */
[----:B------:R-:W-:Y:S01]  /*108d0*/  @!P1 STG.E.U8 desc[UR26][R106.64+0x8], R93 ;  /* 0x0000085d6a009986 */ /* 0x000fe2000c10111a */
[----:B0-----:R-:W-:Y:S02]  /*108e0*/  @!P0 IADD3 R28, P1, R138, R28, RZ ;  /* 0x0000001c8a1c8210 */ /* 0x001fe40007f3e0ff */
[----:B------:R-:W-:-:S03]  /*108f0*/  F2FP.SATFINITE.E4M3.F32.PACK_AB_MERGE_C R95, RZ, R188, RZ ;  /* 0x000000bcff5f723e */ /* 0x000fc600048070ff */
[----:B------:R-:W-:Y:S01]  /*10900*/  @!P0 IMAD.X R29, R151, 0x1, R29, P1 ;  /* 0x00000001971d8824 */ /* 0x000fe200008e061d */
[----:B------:R-:W-:Y:S04]  /*10910*/  @!P3 STG.E.U8 desc[UR26][R102.64+0x9], R189 ;  /* 0x000009bd6600b986 */ /* 0x000fe8000c10111a */
[----:B------:R0:W-:Y:S02]  /*10920*/  @!P0 STG.E.U8 desc[UR26][R28.64+0x8], R95 ;  /* 0x0000085f1c008986 */ /* 0x0001e4000c10111a */
[----:B0-----:R-:W0:Y:S01]  /*10930*/  @!P6 LDC.64 R28, c[0x0][0x5c0] ;  /* 0x00017000ff1ceb82 */ /* 0x001e220000000a00 */
[----:B------:R-:W-:Y:S02]  /*10940*/  LOP3.LUT P2, RZ, R31, 0x1000000, RZ, 0xc0, !PT ;  /* 0x010000001fff7812 */ /* 0x000fe4000784c0ff */
[----:B------:R-:W-:-:S02]  /*10950*/  F2FP.SATFINITE.E4M3.F32.PACK_AB_MERGE_C R187, RZ, R187, RZ ;  /* 0x000000bbffbb723e */ /* 0x000fc400048070ff */
[----:B0-----:R-:W-:-:S05]  /*10960*/  @!P6 IADD3 R28, P0, R146, R28, RZ ;  /* 0x0000001c921ce210 */ /* 0x001fca0007f1e0ff */
[----:B------:R-:W-:-:S05]  /*10970*/  @!P6 IMAD.X R29, R216, 0x1, R29, P0 ;  /* 0x00000001d81de824 */ /* 0x000fca00000e061d */
[----:B------:R0:W-:Y:S02]  /*10980*/  @!P6 STG.E.U8 desc[UR26][R28.64+0x9], R187 ;  /* 0x000009bb1c00e986 */ /* 0x0001e4000c10111a */
[----:B0-----:R-:W0:Y:S01]  /*10990*/  @!P2 LDC.64 R28, c[0x0][0x5c0] ;  /* 0x00017000ff1cab82 */ /* 0x001e220000000a00 */
[C---:B------:R-:W-:Y:S02]  /*109a0*/  LOP3.LUT P1, RZ, R0.reuse, 0x800000, RZ, 0xc0, !PT ;  /* 0x0080000000ff7812 */ /* 0x040fe4000782c0ff */
[C---:B------:R-:W-:Y:S02]  /*109b0*/  LOP3.LUT P5, RZ, R0.reuse, 0x4000000, RZ, 0xc0, !PT ;  /* 0x0400000000ff7812 */ /* 0x040fe400078ac0ff */
[----:B------:R-:W-:Y:S02]  /*109c0*/  LOP3.LUT P4, RZ, R0, 0x2000000, RZ, 0xc0, !PT ;  /* 0x0200000000ff7812 */ /* 0x000fe4000788c0ff */
[----:B------:R-:W-:Y:S02]  /*109d0*/  P2R R92, PR, RZ, 0x2 ;  /* 0x00000002ff5c7803 */ /* 0x000fe40000000000 */
[----:B------:R-:W-:-:S02]  /*109e0*/  LOP3.LUT P1, RZ, R31, 0x800000, RZ, 0xc0, !PT ;  /* 0x008000001fff7812 */ /* 0x000fc4000782c0ff */
[----:B------:R-:W-:Y:S02]  /*109f0*/  F2FP.SATFINITE.E4M3.F32.PACK_AB_MERGE_C R93, RZ, R186, RZ ;  /* 0x000000baff5d723e */ /* 0x000fe400048070ff */
[----:B------:R-:W-:Y:S02]  /*10a00*/  F2FP.SATFINITE.E4M3.F32.PACK_AB_MERGE_C R185, RZ, R185, RZ ;  /* 0x000000b9ffb9723e */ /* 0x000fe400048070ff */
[----:B------:R-:W-:Y:S01]  /*10a10*/  F2FP.SATFINITE.E4M3.F32.PACK_AB_MERGE_C R95, RZ, R184, RZ ;  /* 0x000000b8ff5f723e */ /* 0x000fe200048070ff */
[----:B------:R-:W-:Y:S01]  /*10a20*/  @!P5 STG.E.U8 desc[UR26][R114.64+0x10], R93 ;  /* 0x0000105d7200d986 */ /* 0x000fe2000c10111a */
[----:B0-----:R-:W-:-:S03]  /*10a30*/  @!P2 IADD3 R28, P0, R217, R28, RZ ;  /* 0x0000001cd91ca210 */ /* 0x001fc60007f1e0ff */
[----:B------:R-:W-:Y:S02]  /*10a40*/  @!P4 STG.E.U8 desc[UR26][R110.64+0x11], R185 ;  /* 0x000011b96e00c986 */ /* 0x000fe4000c10111a */
[----:B------:R-:W-:-:S05]  /*10a50*/  @!P2 IMAD.X R29, R218, 0x1, R29, P0 ;  /* 0x00000001da1da824 */ /* 0x000fca00000e061d */
[----:B------:R0:W-:Y:S02]  /*10a60*/  @!P2 STG.E.U8 desc[UR26][R28.64+0x10], R95 ;  /* 0x0000105f1c00a986 */ /* 0x0001e4000c10111a */
[----:B0-----:R-:W0:Y:S01]  /*10a70*/  @!P1 LDC.64 R28, c[0x0][0x5c0] ;  /* 0x00017000ff1c9b82 */ /* 0x001e220000000a00 */
[----:B------:R-:W-:Y:S02]  /*10a80*/  LOP3.LUT P3, RZ, R31, 0x400000, RZ, 0xc0, !PT ;  /* 0x004000001fff7812 */ /* 0x000fe4000786c0ff */
[----:B------:R-:W-:Y:S02]  /*10a90*/  F2FP.SATFINITE.E4M3.F32.PACK_AB_MERGE_C R183, RZ, R183, RZ ;  /* 0x000000b7ffb7723e */ /* 0x000fe400048070ff */
[----:B0-----:R-:W-:-:S05]  /*10aa0*/  @!P1 IADD3 R28, P0, R145, R28, RZ ;  /* 0x0000001c911c9210 */ /* 0x001fca0007f1e0ff */
[----:B------:R-:W-:-:S05]  /*10ab0*/  @!P1 IMAD.X R29, R214, 0x1, R29, P0 ;  /* 0x00000001d61d9824 */ /* 0x000fca00000e061d */
[----:B------:R0:W-:Y:S01]  /*10ac0*/  @!P1 STG.E.U8 desc[UR26][R28.64+0x11], R183 ;  /* 0x000011b71c009986 */ /* 0x0001e2000c10111a */
[----:B------:R-:W-:Y:S01]  /*10ad0*/  LOP3.LUT P0, RZ, R0, 0x1000000, RZ, 0xc0, !PT ;  /* 0x0100000000ff7812 */ /* 0x000fe2000780c0ff */
[----:B0-----:R-:W0:Y:S01]  /*10ae0*/  @!P3 LDC.64 R28, c[0x0][0x5c0] ;  /* 0x00017000ff1cbb82 */ /* 0x001e220000000a00 */
[----:B------:R-:W-:Y:S02]  /*10af0*/  F2FP.SATFINITE.E4M3.F32.PACK_AB_MERGE_C R93, RZ, R182, RZ ;  /* 0x000000b6ff5d723e */ /* 0x000fe400048070ff */
[----:B------:R-:W-:Y:S02]  /*10b00*/  ISETP.NE.AND P1, PT, R92, RZ, PT ;  /* 0x000000ff5c00720c */ /* 0x000fe40003f25270 */
[----:B------:R-:W-:-:S07]  /*10b10*/  LOP3.LUT P6, RZ, R31, 0x200000, RZ, 0xc0, !PT ;  /* 0x002000001fff7812 */ /* 0x000fce00078cc0ff */
[----:B------:R-:W-:Y:S01]  /*10b20*/  @!P0 STG.E.U8 desc[UR26][R122.64+0x18], R93 ;  /* 0x0000185d7a008986 */ /* 0x000fe2000c10111a */
[----:B------:R-:W-:Y:S02]  /*10b30*/  F2FP.SATFINITE.E4M3.F32.PACK_AB_MERGE_C R181, RZ, R181, RZ ;  /* 0x000000b5ffb5723e */ /* 0x000fe400048070ff */
[----:B------:R-:W-:Y:S02]  /*10b40*/  F2FP.SATFINITE.E4M3.F32.PACK_AB_MERGE_C R95, RZ, R180, RZ ;  /* 0x000000b4ff5f723e */ /* 0x000fe400048070ff */
[----:B0-----:R-:W-:Y:S01]  /*10b50*/  @!P3 IADD3 R28, P0, R137, R28, RZ ;  /* 0x0000001c891cb210 */ /* 0x001fe20007f1e0ff */
[----:B------:R-:W-:Y:S04]  /*10b60*/  @!P1 STG.E.U8 desc[UR26][R118.64+0x19], R181 ;  /* 0x000019b576009986 */ /* 0x000fe8000c10111a */
[----:B------:R-:W-:-:S05]  /*10b70*/  @!P3 IMAD.X R29, R150, 0x1, R29, P0 ;  /* 0x00000001961db824 */ /* 0x000fca00000e061d */
[----:B------:R0:W-:Y:S02]  /*10b80*/  @!P3 STG.E.U8 desc[UR26][R28.64+0x18], R95 ;  /* 0x0000185f1c00b986 */ /* 0x0001e4000c10111a */
[----:B0-----:R-:W0:Y:S01]  /*10b90*/  @!P6 LDC.64 R28, c[0x0][0x5c0] ;  /* 0x00017000ff1ceb82 */ /* 0x001e220000000a00 */
[----:B------:R-:W-:Y:S02]  /*10ba0*/  LOP3.LUT P2, RZ, R31, 0x100000, RZ, 0xc0, !PT ;  /* 0x001000001fff7812 */ /* 0x000fe4000784c0ff */
[----:B------:R-:W-:Y:S02]  /*10bb0*/  F2FP.SATFINITE.E4M3.F32.PACK_AB_MERGE_C R179, RZ, R179, RZ ;  /* 0x000000b3ffb3723e */ /* 0x000fe400048070ff */
        /* <DEDUP_REMOVED lines=56> */
[----:B------:R-:W-:Y:S02]  /*10f40*/  F2FP.SATFINITE.E4M3.F32.PACK_AB_MERGE_C R167, RZ, R167, RZ ;  /* 0x000000a7ffa7723e */ /* 0x000fe400048070ff */
[----:B0-----:R-:W-:-:S05]  /*10f50*/  @!P3 IADD3 R28, P0, R141, R28, RZ ;  /* 0x0000001c8d1cb210 */ /* 0x001fca0007f1e0ff */
[----:B------:R-:W-:-:S05]  /*10f60*/  @!P3 IMAD.X R29, R206, 0x1, R29, P0 ;  /* 0x00000001ce1db824 */ /* 0x000fca00000e061d */
[----:B------:R0:W-:Y:S01]  /*10f70*/  @!P3 STG.E.U8 desc[UR26][R28.64+0x31], R167 ;  /* 0x000031a71c00b986 */ /* 0x0001e2000c10111a */
[----:B------:R-:W-:Y:S02]  /*10f80*/  ISETP.NE.AND P3, PT, R92, RZ, PT ;  /* 0x000000ff5c00720c */ /* 0x000fe40003f65270 */
[----:B------:R-:W-:-:S11]  /*10f90*/  LOP3.LUT P0, RZ, R0, 0x8000, RZ, 0xc0, !PT ;  /* 0x0000800000ff7812 */ /* 0x000fd6000780c0ff */
[----:B0-----:R-:W0:Y:S01]  /*10fa0*/  @!P3 LDC.64 R28, c[0x0][0x5c0] ;  /* 0x00017000ff1cbb82 */ /* 0x001e220000000a00 */
[----:B------:R-:W-:Y:S02]  /*10fb0*/  F2FP.SATFINITE.E4M3.F32.PACK_AB_MERGE_C R93, RZ, R166, RZ ;  /* 0x000000a6ff5d723e */ /* 0x000fe400048070ff */
[----:B------:R-:W-:Y:S02]  /*10fc0*/  LOP3.LUT P1, RZ, R0, 0x4000, RZ, 0xc0, !PT ;  /* 0x0000400000ff7812 */ /* 0x000fe4000782c0ff */
[----:B------:R-:W-:Y:S01]  /*10fd0*/  LOP3.LUT P2, RZ, R31, 0x1000, RZ, 0xc0, !PT ;  /* 0x000010001fff7812 */ /* 0x000fe2000784c0ff */
[----:B------:R-:W-:Y:S01]  /*10fe0*/  @!P0 STG.E.U8 desc[UR26][R88.64+0x38], R93 ;  /* 0x0000385d58008986 */ /* 0x000fe2000c10111a */
[----:B------:R-:W-:Y:S02]  /*10ff0*/  F2FP.SATFINITE.E4M3.F32.PACK_AB_MERGE_C R165, RZ, R165, RZ ;  /* 0x000000a5ffa5723e */ /* 0x000fe400048070ff */
[----:B------:R-:W-:Y:S02]  /*11000*/  F2FP.SATFINITE.E4M3.F32.PACK_AB_MERGE_C R95, RZ, R164, RZ ;  /* 0x000000a4ff5f723e */ /* 0x000fe400048070ff */
[----:B0-----:R-:W-:-:S05]  /*11010*/  @!P3 IADD3 R28, P0, R135, R28, RZ ;  /* 0x0000001c871cb210 */ /* 0x001fca0007f1e0ff */
[----:B------:R-:W-:Y:S01]  /*11020*/  @!P1 STG.E.U8 desc[UR26][R84.64+0x39], R165 ;  /* 0x000039a554009986 */ /* 0x000fe2000c10111a */
        /* <DEDUP_REMOVED lines=24> */
[----:B------:R-:W-:-:S04]  /*111b0*/  LOP3.LUT P6, RZ, R0, 0x80, RZ, 0xc0, !PT ;  /* 0x0000008000ff7812 */ /* 0x000fc800078cc0ff */
[----:B------:R-:W-:Y:S02]  /*111c0*/  P2R R80, PR, RZ, 0x40 ;  /* 0x00000040ff507803 */ /* 0x000fe40000000000 */
[----:B------:R-:W-:Y:S02]  /*111d0*/  LOP3.LUT P6, RZ, R31, 0x200, RZ, 0xc0, !PT ;  /* 0x000002001fff7812 */ /* 0x000fe400078cc0ff */
[----:B------:R-:W-:-:S03]  /*111e0*/  F2FP.SATFINITE.E4M3.F32.PACK_AB_MERGE_C R159, RZ, R159, RZ ;  /* 0x0000009fff9f723e */ /* 0x000fc600048070ff */
[----:B------:R-:W1:Y:S01]  /*111f0*/  @!P2 LDC.64 R72, c[0x0][0x5c0] ;  /* 0x00017000ff48ab82 */ /* 0x000e620000000a00 */
[----:B0-----:R-:W-:-:S05]  /*11200*/  @!P3 IADD3 R28, P0, R139, R28, RZ ;  /* 0x0000001c8b1cb210 */ /* 0x001fca0007f1e0ff */
[----:B------:R-:W-:Y:S01]  /*11210*/  @!P3 IMAD.X R29, R202, 0x1, R29, P0 ;  /* 0x00000001ca1db824 */ /* 0x000fe200000e061d */
[----:B------:R-:W-:Y:S02]  /*11220*/  LOP3.LUT P0, RZ, R31, 0x800, RZ, 0xc0, !PT ;  /* 0x000008001fff7812 */ /* 0x000fe4000780c0ff */
[----:B------:R-:W-:Y:S02]  /*11230*/  ISETP.NE.AND P3, PT, R84, RZ, PT ;  /* 0x000000ff5400720c */ /* 0x000fe40003f65270 */
[----:B------:R-:W-:-:S09]  /*11240*/  LOP3.LUT P1, RZ, R0, 0x100, RZ, 0xc0, !PT ;  /* 0x0000010000ff7812 */ /* 0x000fd2000782c0ff */
[----:B------:R0:W-:Y:S01]  /*11250*/  @!P0 STG.E.U8 desc[UR26][R28.64+0x1], R159 ;  /* 0x0000019f1c008986 */ /* 0x0001e2000c10111a */
[----:B------:R-:W-:Y:S01]  /*11260*/  LOP3.LUT P4, RZ, R31, 0x100, RZ, 0xc0, !PT ;  /* 0x000001001fff7812 */ /* 0x000fe2000788c0ff */
[----:B0-----:R-:W0:Y:S01]  /*11270*/  @!P6 LDC.64 R28, c[0x0][0x5c0] ;  /* 0x00017000ff1ceb82 */ /* 0x001e220000000a00 */
[----:B------:R-:W-:Y:S02]  /*11280*/  F2FP.SATFINITE.E4M3.F32.PACK_AB_MERGE_C R81, RZ, R158, RZ ;  /* 0x0000009eff51723e */ /* 0x000fe400048070ff */
[----:B------:R-:W-:Y:S02]  /*11290*/  F2FP.SATFINITE.E4M3.F32.PACK_AB_MERGE_C R157, RZ, R157, RZ ;  /* 0x0000009dff9d723e */ /* 0x000fe400048070ff */
[----:B-1----:R-:W-:Y:S01]  /*112a0*/  @!P2 IADD3 R72, P0, R133, R72, RZ ;  /* 0x000000488548a210 */ /* 0x002fe20007f1e0ff */
[----:B------:R-:W-:Y:S01]  /*112b0*/  @!P3 STG.E.U8 desc[UR26][R66.64+0x8], R81 ;  /* 0x000008514200b986 */ /* 0x000fe2000c10111a */
[----:B------:R-:W-:-:S03]  /*112c0*/  LOP3.LUT P3, RZ, R31, 0x80, RZ, 0xc0, !PT ;  /* 0x000000801fff7812 */ /* 0x000fc6000786c0ff */
[----:B------:R1:W-:Y:S01]  /*112d0*/  @!P1 STG.E.U8 desc[UR26][R62.64+0x9], R157 ;  /* 0x0000099d3e009986 */ /* 0x0003e2000c10111a */
[----:B------:R-:W-:Y:S01]  /*112e0*/  @!P2 IMAD.X R73, R132, 0x1, R73, P0 ;  /* 0x000000018449a824 */ /* 0x000fe200000e0649 */
[----:B------:R-:W-:Y:S01]  /*112f0*/  F2FP.SATFINITE.E4M3.F32.PACK_AB_MERGE_C R85, RZ, R156, RZ ;  /* 0x0000009cff55723e */ /* 0x000fe200048070ff */
[----:B-1----:R-:W1:Y:S01]  /*11300*/  @!P4 LDC.64 R62, c[0x0][0x5c0] ;  /* 0x00017000ff3ecb82 */ /* 0x002e620000000a00 */
[----:B0-----:R-:W-:-:S05]  /*11310*/  @!P6 IADD3 R28, P0, R129, R28, RZ ;  /* 0x0000001c811ce210 */ /* 0x001fca0007f1e0ff */
[----:B------:R-:W-:Y:S01]  /*11320*/  @!P6 IMAD.X R29, R128, 0x1, R29, P0 ;  /* 0x00000001801de824 */ /* 0x000fe200000e061d */
[C---:B------:R-:W-:Y:S01]  /*11330*/  LOP3.LUT P0, RZ, R31.reuse, 0x200, RZ, 0xc0, !PT ;  /* 0x000002001fff7812 */ /* 0x040fe2000780c0ff */
[----:B------:R0:W-:Y:S01]  /*11340*/  @!P2 STG.E.U8 desc[UR26][R72.64+0x8], R85 ;  /* 0x000008554800a986 */ /* 0x0001e2000c10111a */
[----:B------:R-:W-:Y:S02]  /*11350*/  F2FP.SATFINITE.E4M3.F32.PACK_AB_MERGE_C R155, RZ, R155, RZ ;  /* 0x0000009bff9b723e */ /* 0x000fe400048070ff */
[----:B------:R-:W-:Y:S02]  /*11360*/  ISETP.NE.AND P6, PT, R80, RZ, PT ;  /* 0x000000ff5000720c */ /* 0x000fe40003fc5270 */
[----:B------:R-:W-:Y:S01]  /*11370*/  LOP3.LUT P5, RZ, R0, 0x20, RZ, 0xc0, !PT ;  /* 0x0000002000ff7812 */ /* 0x000fe200078ac0ff */
[----:B0-----:R-:W0:Y:S01]  /*11380*/  @!P3 LDC.64 R72, c[0x0][0x5c0] ;  /* 0x00017000ff48bb82 */ /* 0x001e220000000a00 */
[----:B------:R-:W-:-:S05]  /*11390*/  LOP3.LUT P1, RZ, R31, 0x8, RZ, 0xc0, !PT ;  /* 0x000000081fff7812 */ /* 0x000fca000782c0ff */
[----:B------:R4:W-:Y:S01]  /*113a0*/  @!P0 STG.E.U8 desc[UR26][R28.64+0x9], R155 ;  /* 0x0000099b1c008986 */ /* 0x0009e2000c10111a */
[----:B-1----:R-:W-:Y:S02]  /*113b0*/  @!P4 IADD3 R62, P0, R99, R62, RZ ;  /* 0x0000003e633ec210 */ /* 0x002fe40007f1e0ff */
[----:B------:R-:W-:Y:S02]  /*113c0*/  F2FP.SATFINITE.E4M3.F32.PACK_AB_MERGE_C R67, RZ, R154, RZ ;  /* 0x0000009aff43723e */ /* 0x000fe400048070ff */
[----:B------:R-:W-:Y:S01]  /*113d0*/  F2FP.SATFINITE.E4M3.F32.PACK_AB_MERGE_C R153, RZ, R153, RZ ;  /* 0x00000099ff99723e */ /* 0x000fe200048070ff */
[----:B------:R-:W-:Y:S02]  /*113e0*/  @!P4 IMAD.X R63, R98, 0x1, R63, P0 ;  /* 0x00000001623fc824 */ /* 0x000fe400000e063f */
[----:B------:R-:W-:Y:S01]  /*113f0*/  @!P6 STG.E.U8 desc[UR26][R58.64+0x10], R67 ;  /* 0x000010433a00e986 */ /* 0x000fe2000c10111a */
[----:B----4-:R-:W-:-:S03]  /*11400*/  F2FP.SATFINITE.E4M3.F32.PACK_AB_MERGE_C R29, RZ, R152, RZ ;  /* 0x00000098ff1d723e */ /* 0x010fc600048070ff */
[----:B------:R-:W-:Y:S04]  /*11410*/  @!P5 STG.E.U8 desc[UR26][R56.64+0x11], R153 ;  /* 0x000011993800d986 */ /* 0x000fe8000c10111a */
[----:B------:R1:W-:Y:S01]  /*11420*/  @!P4 STG.E.U8 desc[UR26][R62.64+0x10], R29 ;  /* 0x0000101d3e00c986 */ /* 0x0003e2000c10111a */
[----:B0-----:R-:W-:Y:S01]  /*11430*/  @!P3 IADD3 R94, P0, R94, R72, RZ ;  /* 0x000000485e5eb210 */ /* 0x001fe20007f1e0ff */
[----:B-1----:R-:W0:Y:S04]  /*11440*/  @!P1 LDC.64 R28, c[0x0][0x5c0] ;  /* 0x00017000ff1c9b82 */ /* 0x002e280000000a00 */
[----:B------:R-:W-:Y:S01]  /*11450*/  @!P3 IMAD.X R95, R91, 0x1, R73, P0 ;  /* 0x000000015b5fb824 */ /* 0x000fe200000e0649 */
[----:B------:R-:W-:Y:S01]  /*11460*/  LOP3.LUT P0, RZ, R0, 0x10, RZ, 0xc0, !PT ;  /* 0x0000001000ff7812 */ /* 0x000fe2000780c0ff */
[----:B------:R-:W-:Y:S01]  /*11470*/  FMUL R23, R23, UR19 ;  /* 0x0000001317177c20 */ /* 0x000fe20008400000 */
[----:B------:R-:W-:Y:S01]  /*11480*/  FMUL R22, R22, UR19 ;  /* 0x0000001316167c20 */ /* 0x000fe20008400000 */
[----:B------:R-:W-:-:S03]  /*11490*/  LOP3.LUT P6, RZ, R31, 0x40, RZ, 0xc0, !PT ;  /* 0x000000401fff7812 */ /* 0x000fc600078cc0ff */
[----:B------:R-:W-:Y:S02]  /*114a0*/  F2FP.SATFINITE.E4M3.F32.PACK_AB_MERGE_C R23, RZ, R23, RZ ;  /* 0x00000017ff17723e */ /* 0x000fe400048070ff */
[----:B------:R-:W-:-:S03]  /*114b0*/  F2FP.SATFINITE.E4M3.F32.PACK_AB_MERGE_C R57, RZ, R22, RZ ;  /* 0x00000016ff39723e */ /* 0x000fc600048070ff */
[----:B------:R1:W-:Y:S04]  /*114c0*/  @!P3 STG.E.U8 desc[UR26][R94.64+0x11], R23 ;  /* 0x000011175e00b986 */ /* 0x0003e8000c10111a */
[----:B------:R-:W-:Y:S01]  /*114d0*/  @!P0 STG.E.U8 desc[UR26][R54.64+0x18], R57 ;  /* 0x0000183936008986 */ /* 0x000fe2000c10111a */
[----:B0-----:R-:W-:-:S05]  /*114e0*/  @!P1 IADD3 R90, P0, R90, R28, RZ ;  /* 0x0000001c5a5a9210 */ /* 0x001fca0007f1e0ff */
[----:B------:R-:W-:Y:S02]  /*114f0*/  @!P1 IMAD.X R91, R87, 0x1, R29, P0 ;  /* 0x00000001575b9824 */ /* 0x000fe400000e061d */
[----:B------:R-:W0:Y:S01]  /*11500*/  @!P6 LDC.64 R28, c[0x0][0x5c0] ;  /* 0x00017000ff1ceb82 */ /* 0x000e220000000a00 */
[----:B------:R-:W-:Y:S01]  /*11510*/  LOP3.LUT P2, RZ, R0, 0x8, RZ, 0xc0, !PT ;  /* 0x0000000800ff7812 */ /* 0x000fe2000784c0ff */
[----:B------:R-:W-:Y:S01]  /*11520*/  FMUL R21, R21, UR19 ;  /* 0x0000001315157c20 */ /* 0x000fe20008400000 */
[----:B------:R-:W-:Y:S01]  /*11530*/  LOP3.LUT P4, RZ, R31, 0x20, RZ, 0xc0, !PT ;  /* 0x000000201fff7812 */ /* 0x000fe2000788c0ff */
[----:B------:R-:W-:-:S03]  /*11540*/  FMUL R20, R20, UR19 ;  /* 0x0000001314147c20 */ /* 0x000fc60008400000 */
[----:B------:R-:W-:Y:S02]  /*11550*/  F2FP.SATFINITE.E4M3.F32.PACK_AB_MERGE_C R21, RZ, R21, RZ ;  /* 0x00000015ff15723e */ /* 0x000fe400048070ff */
[----:B-1----:R-:W-:-:S05]  /*11560*/  F2FP.SATFINITE.E4M3.F32.PACK_AB_MERGE_C R23, RZ, R20, RZ ;  /* 0x00000014ff17723e */ /* 0x002fca00048070ff */
[----:B------:R-:W-:Y:S04]  /*11570*/  @!P2 STG.E.U8 desc[UR26][R52.64+0x19], R21 ;  /* 0x000019153400a986 */ /* 0x000fe8000c10111a */
[----:B------:R1:W-:Y:S01]  /*11580*/  @!P1 STG.E.U8 desc[UR26][R90.64+0x18], R23 ;  /* 0x000018175a009986 */ /* 0x0003e2000c10111a */
[----:B------:R-:W-:Y:S02]  /*11590*/  LOP3.LUT P5, RZ, R0, 0x4, RZ, 0xc0, !PT ;  /* 0x0000000400ff7812 */ /* 0x000fe400078ac0ff */
[----:B0-----:R-:W-:Y:S01]  /*115a0*/  @!P6 IADD3 R86, P0, R86, R28, RZ ;  /* 0x0000001c5656e210 */ /* 0x001fe20007f1e0ff */
[----:B-1----:R-:W0:Y:S04]  /*115b0*/  @!P4 LDC.64 R22, c[0x0][0x5c0] ;  /* 0x00017000ff16cb82 */ /* 0x002e280000000a00 */
[----:B------:R-:W-:Y:S01]  /*115c0*/  @!P6 IMAD.X R87, R83, 0x1, R29, P0 ;  /* 0x000000015357e824 */ /* 0x000fe200000e061d */
[----:B------:R-:W-:Y:S01]  /*115d0*/  LOP3.LUT P0, RZ, R0, 0x2, RZ, 0xc0, !PT ;  /* 0x0000000200ff7812 */ /* 0x000fe2000780c0ff */
[----:B------:R-:W-:Y:S01]  /*115e0*/  FMUL R19, R19, UR19 ;  /* 0x0000001313137c20 */ /* 0x000fe20008400000 */
[----:B------:R-:W-:Y:S01]  /*115f0*/  FMUL R18, R18, UR19 ;  /* 0x0000001312127c20 */ /* 0x000fe20008400000 */
[----:B------:R-:W-:Y:S01]  /*11600*/  FMUL R17, R17, UR19 ;  /* 0x0000001311117c20 */ /* 0x000fe20008400000 */
[----:B------:R-:W-:-:S02]  /*11610*/  LOP3.LUT P3, RZ, R31, 0x10, RZ, 0xc0, !PT ;  /* 0x000000101fff7812 */ /* 0x000fc4000786c0ff */
[----:B------:R-:W-:Y:S02]  /*11620*/  F2FP.SATFINITE.E4M3.F32.PACK_AB_MERGE_C R19, RZ, R19, RZ ;  /* 0x00000013ff13723e */ /* 0x000fe400048070ff */
[----:B------:R-:W-:Y:S02]  /*11630*/  F2FP.SATFINITE.E4M3.F32.PACK_AB_MERGE_C R21, RZ, R18, RZ ;  /* 0x00000012ff15723e */ /* 0x000fe400048070ff */
[----:B------:R-:W-:Y:S01]  /*11640*/  F2FP.SATFINITE.E4M3.F32.PACK_AB_MERGE_C R17, RZ, R17, RZ ;  /* 0x00000011ff11723e */ /* 0x000fe200048070ff */
[----:B------:R1:W-:Y:S04]  /*11650*/  @!P6 STG.E.U8 desc[UR26][R86.64+0x19], R19 ;  /* 0x000019135600e986 */ /* 0x0003e8000c10111a */
[----:B------:R-:W-:Y:S04]  /*11660*/  @!P5 STG.E.U8 desc[UR26][R50.64+0x20], R21 ;  /* 0x000020153200d986 */ /* 0x000fe8000c10111a */
[----:B------:R4:W-:Y:S01]  /*11670*/  @!P0 STG.E.U8 desc[UR26][R48.64+0x21], R17 ;  /* 0x0000211130008986 */ /* 0x0009e2000c10111a */
[----:B0-----:R-:W-:-:S05]  /*11680*/  @!P4 IADD3 R82, P0, R82, R22, RZ ;  /* 0x000000165252c210 */ /* 0x001fca0007f1e0ff */
[----:B------:R-:W-:Y:S02]  /*11690*/  @!P4 IMAD.X R83, R39, 0x1, R23, P0 ;  /* 0x000000012753c824 */ /* 0x000fe400000e0617 */
[----:B------:R-:W0:Y:S01]  /*116a0*/  @!P3 LDC.64 R22, c[0x0][0x5c0] ;  /* 0x00017000ff16bb82 */ /* 0x000e220000000a00 */
[----:B------:R-:W-:Y:S01]  /*116b0*/  LOP3.LUT P2, RZ, R31, 0x80000000, RZ, 0xc0, !PT ;  /* 0x800000001fff7812 */ /* 0x000fe2000784c0ff */
[----:B------:R-:W-:Y:S01]  /*116c0*/  FMUL R16, R16, UR19 ;  /* 0x0000001310107c20 */ /* 0x000fe20008400000 */
[----:B------:R-:W-:Y:S01]  /*116d0*/  FMUL R15, R15, UR19 ;  /* 0x000000130f0f7c20 */ /* 0x000fe20008400000 */
[----:B------:R-:W-:-:S03]  /*116e0*/  FMUL R14, R14, UR19 ;  /* 0x000000130e0e7c20 */ /* 0x000fc60008400000 */
[----:B-1----:R-:W-:Y:S02]  /*116f0*/  F2FP.SATFINITE.E4M3.F32.PACK_AB_MERGE_C R19, RZ, R16, RZ ;  /* 0x00000010ff13723e */ /* 0x002fe400048070ff */
[----:B------:R-:W-:Y:S02]  /*11700*/  F2FP.SATFINITE.E4M3.F32.PACK_AB_MERGE_C R15, RZ, R15, RZ ;  /* 0x0000000fff0f723e */ /* 0x000fe400048070ff */
[----:B----4-:R-:W-:Y:S01]  /*11710*/  F2FP.SATFINITE.E4M3.F32.PACK_AB_MERGE_C R17, RZ, R14, RZ ;  /* 0x0000000eff11723e */ /* 0x010fe200048070ff */
[----:B------:R1:W-:Y:S01]  /*11720*/  @!P4 STG.E.U8 desc[UR26][R82.64+0x20], R19 ;  /* 0x000020135200c986 */ /* 0x0003e2000c10111a */
[----:B0-----:R-:W-:-:S05]  /*11730*/  @!P3 IADD3 R60, P0, R60, R22, RZ ;  /* 0x000000163c3cb210 */ /* 0x001fca0007f1e0ff */
[----:B------:R-:W-:-:S05]  /*11740*/  @!P3 IMAD.X R61, R61, 0x1, R23, P0 ;  /* 0x000000013d3db824 */ /* 0x000fca00000e0617 */
[----:B------:R-:W-:Y:S04]  /*11750*/  @!P3 STG.E.U8 desc[UR26][R60.64+0x21], R15 ;  /* 0x0000210f3c00b986 */ /* 0x000fe8000c10111a */
[----:B------:R0:W-:Y:S01]  /*11760*/  @!P2 STG.E.U8 desc[UR26][R46.64+0x28], R17 ;  /* 0x000028112e00a986 */ /* 0x0001e2000c10111a */
[----:B------:R-:W-:Y:S02]  /*11770*/  LOP3.LUT P2, RZ, R0, 0x40000000, RZ, 0xc0, !PT ;  /* 0x4000000000ff7812 */ /* 0x000fe4000784c0ff */
[----:B------:R-:W-:-:S11]  /*11780*/  LOP3.LUT P0, RZ, R31, 0x40000000, RZ, 0xc0, !PT ;  /* 0x400000001fff7812 */ /* 0x000fd6000780c0ff */
[----:B-1----:R-:W1:Y:S01]  /*11790*/  @!P2 LDC.64 R18, c[0x0][0x5c0] ;  /* 0x00017000ff12ab82 */ /* 0x002e620000000a00 */
[----:B------:R-:W-:Y:S01]  /*117a0*/  FMUL R13, R13, UR19 ;  /* 0x000000130d0d7c20 */ /* 0x000fe20008400000 */
[----:B------:R-:W-:-:S04]  /*117b0*/  LOP3.LUT P3, RZ, R0, 0x80000000, RZ, 0xc0, !PT ;  /* 0x8000000000ff7812 */ /* 0x000fc8000786c0ff */
[----:B------:R-:W-:-:S05]  /*117c0*/  F2FP.SATFINITE.E4M3.F32.PACK_AB_MERGE_C R13, RZ, R13, RZ ;  /* 0x0000000dff0d723e */ /* 0x000fca00048070ff */
[----:B------:R4:W-:Y:S01]  /*117d0*/  @!P0 STG.E.U8 desc[UR26][R44.64+0x29], R13 ;  /* 0x0000290d2c008986 */ /* 0x0009e2000c10111a */
[----:B-1----:R-:W-:-:S05]  /*117e0*/  @!P2 IADD3 R68, P0, R68, R18, RZ ;  /* 0x000000124444a210 */ /* 0x002fca0007f1e0ff */
[----:B------:R-:W-:Y:S02]  /*117f0*/  @!P2 IMAD.X R69, R69, 0x1, R19, P0 ;  /* 0x000000014545a824 */ /* 0x000fe400000e0613 */
[----:B------:R-:W1:Y:S01]  /*11800*/  @!P3 LDC.64 R18, c[0x0][0x5c0] ;  /* 0x00017000ff12bb82 */ /* 0x000e620000000a00 */
[----:B------:R-:W-:Y:S01]  /*11810*/  LOP3.LUT P4, RZ, R30, 0x1, RZ, 0xc0, !PT ;  /* 0x000000011eff7812 */ /* 0x000fe2000788c0ff */
[----:B------:R-:W-:-:S12]  /*11820*/  FMUL R12, R12, UR19 ;  /* 0x000000130c0c7c20 */ /* 0x000fd80008400000 */
[----:B0-----:R-:W0:Y:S01]  /*11830*/  @!P4 LDC.64 R16, c[0x0][0x5c0] ;  /* 0x00017000ff10cb82 */ /* 0x001e220000000a00 */
[----:B------:R-:W-:Y:S01]  /*11840*/  FMUL R11, R11, UR19 ;  /* 0x000000130b0b7c20 */ /* 0x000fe20008400000 */
[----:B-1----:R-:W-:Y:S01]  /*11850*/  @!P3 IADD3 R64, P0, R64, R18, RZ ;  /* 0x000000124040b210 */ /* 0x002fe20007f1e0ff */
[----:B------:R-:W-:-:S04]  /*11860*/  FMUL R10, R10, UR19 ;  /* 0x000000130a0a7c20 */ /* 0x000fc80008400000 */
[----:B------:R-:W-:Y:S01]  /*11870*/  @!P3 IMAD.X R65, R65, 0x1, R19, P0 ;  /* 0x000000014141b824 */ /* 0x000fe200000e0613 */
[----:B------:R-:W-:Y:S02]  /*11880*/  LOP3.LUT P0, RZ, R31, 0x20000000, RZ, 0xc0, !PT ;  /* 0x200000001fff7812 */ /* 0x000fe4000780c0ff */
[----:B------:R-:W-:Y:S02]  /*11890*/  F2FP.SATFINITE.E4M3.F32.PACK_AB_MERGE_C R15, RZ, R12, RZ ;  /* 0x0000000cff0f723e */ /* 0x000fe400048070ff */
[----:B------:R-:W-:Y:S02]  /*118a0*/  LOP3.LUT P5, RZ, R30, 0x2, RZ, 0xc0, !PT ;  /* 0x000000021eff7812 */ /* 0x000fe400078ac0ff */
[----:B------:R-:W-:Y:S02]  /*118b0*/  F2FP.SATFINITE.E4M3.F32.PACK_AB_MERGE_C R11, RZ, R11, RZ ;  /* 0x0000000bff0b723e */ /* 0x000fe400048070ff */
[----:B----4-:R-:W-:Y:S01]  /*118c0*/  F2FP.SATFINITE.E4M3.F32.PACK_AB_MERGE_C R13, RZ, R10, RZ ;  /* 0x0000000aff0d723e */ /* 0x010fe200048070ff */
[----:B------:R-:W-:Y:S04]  /*118d0*/  @!P2 STG.E.U8 desc[UR26][R68.64+0x28], R15 ;  /* 0x0000280f4400a986 */ /* 0x000fe8000c10111a */
[----:B------:R1:W-:Y:S04]  /*118e0*/  @!P3 STG.E.U8 desc[UR26][R64.64+0x29], R11 ;  /* 0x0000290b4000b986 */ /* 0x0003e8000c10111a */
[----:B------:R4:W-:Y:S01]  /*118f0*/  @!P0 STG.E.U8 desc[UR26][R42.64+0x30], R13 ;  /* 0x0000300d2a008986 */ /* 0x0009e2000c10111a */
[----:B0-----:R-:W-:-:S05]  /*11900*/  @!P4 IADD3 R70, P0, R70, R16, RZ ;  /* 0x000000104646c210 */ /* 0x001fca0007f1e0ff */
[----:B------:R-:W-:Y:S02]  /*11910*/  @!P4 IMAD.X R71, R71, 0x1, R17, P0 ;  /* 0x000000014747c824 */ /* 0x000fe400000e0611 */
[----:B------:R-:W0:Y:S01]  /*11920*/  @!P5 LDC.64 R16, c[0x0][0x5c0] ;  /* 0x00017000ff10db82 */ /* 0x000e220000000a00 */
[----:B------:R-:W-:Y:S01]  /*11930*/  LOP3.LUT P6, RZ, R30, 0x4, RZ, 0xc0, !PT ;  /* 0x000000041eff7812 */ /* 0x000fe200078cc0ff */
[----:B------:R-:W-:Y:S01]  /*11940*/  FMUL R8, R8, UR19 ;  /* 0x0000001308087c20 */ /* 0x000fe20008400000 */
[----:B------:R-:W-:Y:S01]  /*11950*/  LOP3.LUT P2, RZ, R31, 0x10000000, RZ, 0xc0, !PT ;  /* 0x100000001fff7812 */ /* 0x000fe2000784c0ff */
[----:B------:R-:W-:Y:S01]  /*11960*/  FMUL R9, R9, UR19 ;  /* 0x0000001309097c20 */ /* 0x000fe20008400000 */
[----:B------:R-:W-:Y:S02]  /*11970*/  LOP3.LUT P1, RZ, R30, 0x8, RZ, 0xc0, !PT ;  /* 0x000000081eff7812 */ /* 0x000fe4000782c0ff */
[----:B-1----:R-:W-:-:S07]  /*11980*/  F2FP.SATFINITE.E4M3.F32.PACK_AB_MERGE_C R11, RZ, R8, RZ ;  /* 0x00000008ff0b723e */ /* 0x002fce00048070ff */
[----:B------:R-:W1:Y:S01]  /*11990*/  @!P6 LDC.64 R18, c[0x0][0x5c0] ;  /* 0x00017000ff12eb82 */ /* 0x000e620000000a00 */
[----:B------:R-:W-:Y:S01]  /*119a0*/  LOP3.LUT P3, RZ, R31, 0x8000000, RZ, 0xc0, !PT ;  /* 0x080000001fff7812 */ /* 0x000fe2000786c0ff */
[----:B------:R-:W-:Y:S01]  /*119b0*/  FMUL R7, R7, UR19 ;  /* 0x0000001307077c20 */ /* 0x000fe20008400000 */
[----:B------:R-:W-:Y:S01]  /*119c0*/  F2FP.SATFINITE.E4M3.F32.PACK_AB_MERGE_C R15, RZ, R9, RZ ;  /* 0x00000009ff0f723e */ /* 0x000fe200048070ff */
[----:B------:R-:W-:Y:S01]  /*119d0*/  FMUL R6, R6, UR19 ;  /* 0x0000001306067c20 */ /* 0x000fe20008400000 */
[----:B0-----:R-:W-:-:S03]  /*119e0*/  @!P5 IADD3 R8, P0, R75, R16, RZ ;  /* 0x000000104b08d210 */ /* 0x001fc60007f1e0ff */
[----:B------:R0:W-:Y:S02]  /*119f0*/  @!P2 STG.E.U8 desc[UR26][R40.64+0x31], R15 ;  /* 0x0000310f2800a986 */ /* 0x0001e4000c10111a */
[----:B------:R-:W-:Y:S01]  /*11a00*/  @!P5 IMAD.X R9, R74, 0x1, R17, P0 ;  /* 0x000000014a09d824 */ /* 0x000fe200000e0611 */
[----:B------:R-:W-:Y:S01]  /*11a10*/  ISETP.GE.AND P0, PT, R37, 0x181, PT ;  /* 0x000001812500780c */ /* 0x000fe20003f06270 */
[----:B------:R-:W2:Y:S01]  /*11a20*/  @!P1 LDC.64 R16, c[0x0][0x5c0] ;  /* 0x00017000ff109b82 */ /* 0x000ea20000000a00 */
[----:B----4-:R-:W-:Y:S02]  /*11a30*/  F2FP.SATFINITE.E4M3.F32.PACK_AB_MERGE_C R13, RZ, R7, RZ ;  /* 0x00000007ff0d723e */ /* 0x010fe400048070ff */
[----:B------:R-:W-:Y:S02]  /*11a40*/  ISETP.LT.OR P2, PT, R36, 0x1, !P0 ;  /* 0x000000012400780c */ /* 0x000fe40004741670 */
[----:B0-----:R-:W-:Y:S01]  /*11a50*/  F2FP.SATFINITE.E4M3.F32.PACK_AB_MERGE_C R15, RZ, R6, RZ ;  /* 0x00000006ff0f723e */ /* 0x001fe200048070ff */
[----:B------:R-:W-:Y:S04]  /*11a60*/  @!P4 STG.E.U8 desc[UR26][R70.64+0x30], R11 ;  /* 0x0000300b4600c986 */ /* 0x000fe8000c10111a */
[----:B------:R0:W-:Y:S04]  /*11a70*/  @!P5 STG.E.U8 desc[UR26][R8.64+0x31], R13 ;  /* 0x0000310d0800d986 */ /* 0x0001e8000c10111a */
[----:B------:R-:W-:Y:S01]  /*11a80*/  @!P3 STG.E.U8 desc[UR26][R34.64+0x38], R15 ;  /* 0x0000380f2200b986 */ /* 0x000fe2000c10111a */
[----:B-1----:R-:W-:-:S02]  /*11a90*/  @!P6 IADD3 R6, P3, R77, R18, RZ ;  /* 0x000000124d06e210 */ /* 0x002fc40007f7e0ff */
[----:B------:R-:W-:-:S03]  /*11aa0*/  LOP3.LUT P4, RZ, R31, 0x4000000, RZ, 0xc0, !PT ;  /* 0x040000001fff7812 */ /* 0x000fc6000788c0ff */
[----:B------:R-:W-:Y:S01]  /*11ab0*/  @!P6 IMAD.X R7, R76, 0x1, R19, P3 ;  /* 0x000000014c07e824 */ /* 0x000fe200018e0613 */
[----:B------:R-:W-:Y:S01]  /*11ac0*/  ISETP.LT.OR P3, PT, R36, 0x2, !P0 ;  /* 0x000000022400780c */ /* 0x000fe20004761670 */
[----:B------:R-:W1:Y:S01]  /*11ad0*/  @!P2 LDC.64 R18, c[0x0][0x5c0] ;  /* 0x00017000ff12ab82 */ /* 0x000e620000000a00 */
[----:B------:R-:W-:Y:S01]  /*11ae0*/  FMUL R5, R5, UR19 ;  /* 0x0000001305057c20 */ /* 0x000fe20008400000 */
[----:B------:R-:W-:-:S04]  /*11af0*/  FMUL R4, R4, UR19 ;  /* 0x0000001304047c20 */ /* 0x000fc80008400000 */
[----:B------:R-:W-:Y:S01]  /*11b00*/  F2FP.SATFINITE.E4M3.F32.PACK_AB_MERGE_C R5, RZ, R5, RZ ;  /* 0x00000005ff05723e */ /* 0x000fe200048070ff */
[----:B------:R-:W-:Y:S01]  /*11b10*/  FMUL R3, R3, UR19 ;  /* 0x0000001303037c20 */ /* 0x000fe20008400000 */
[----:B0-----:R-:W-:-:S03]  /*11b20*/  F2FP.SATFINITE.E4M3.F32.PACK_AB_MERGE_C R9, RZ, R4, RZ ;  /* 0x00000004ff09723e */ /* 0x001fc600048070ff */
[----:B------:R0:W-:Y:S01]  /*11b30*/  @!P4 STG.E.U8 desc[UR26][R32.64+0x39], R5 ;  /* 0x000039052000c986 */ /* 0x0001e2000c10111a */
[----:B--2---:R-:W-:Y:S01]  /*11b40*/  @!P1 IADD3 R78, P4, R78, R16, RZ ;  /* 0x000000104e4e9210 */ /* 0x004fe20007f9e0ff */
[----:B------:R-:W2:Y:S01]  /*11b50*/  @!P3 LDC.64 R12, c[0x0][0x5c0] ;  /* 0x00017000ff0cbb82 */ /* 0x000ea20000000a00 */
[----:B------:R-:W-:Y:S01]  /*11b60*/  @!P2 IMAD.MOV.U32 R4, RZ, RZ, R26 ;  /* 0x000000ffff04a224 */ /* 0x000fe200078e001a */
[----:B------:R-:W-:Y:S02]  /*11b70*/  F2FP.SATFINITE.E4M3.F32.PACK_AB_MERGE_C R11, RZ, R3, RZ ;  /* 0x00000003ff0b723e */ /* 0x000fe400048070ff */
[----:B------:R-:W-:Y:S02]  /*11b80*/  @!P1 IMAD.X R79, R79, 0x1, R17, P4 ;  /* 0x000000014f4f9824 */ /* 0x000fe400020e0611 */
[----:B0-----:R-:W-:Y:S01]  /*11b90*/  @!P2 IMAD.MOV.U32 R5, RZ, RZ, R38 ;  /* 0x000000ffff05a224 */ /* 0x001fe200078e0026 */
[----:B------:R3:W-:Y:S01]  /*11ba0*/  @!P6 STG.E.U8 desc[UR26][R6.64+0x38], R9 ;  /* 0x000038090600e986 */ /* 0x0007e2000c10111a */
[----:B------:R-:W-:-:S03]  /*11bb0*/  @!P2 IMAD.WIDE.U32 R4, R24, 0x180, R4 ;  /* 0x000001801804a825 */ /* 0x000fc600078e0004 */
[----:B------:R0:W-:Y:S01]  /*11bc0*/  @!P1 STG.E.U8 desc[UR26][R78.64+0x39], R11 ;  /* 0x0000390b4e009986 */ /* 0x0001e2000c10111a */
[----:B------:R-:W-:Y:S01]  /*11bd0*/  FMUL R8, R2, UR19 ;  /* 0x0000001302087c20 */ /* 0x000fe20008400000 */
[----:B------:R-:W-:Y:S01]  /*11be0*/  @!P2 IMAD R3, R25, 0x180, RZ ;  /* 0x000001801903a824 */ /* 0x000fe200078e02ff */
[----:B-1----:R-:W-:Y:S01]  /*11bf0*/  @!P2 IADD3 R2, P1, R4, R18, RZ ;  /* 0x000000120402a210 */ /* 0x002fe20007f3e0ff */
[----:B------:R-:W-:-:S03]  /*11c00*/  @!P3 IMAD.MOV.U32 R4, RZ, RZ, R26 ;  /* 0x000000ffff04b224 */ /* 0x000fc600078e001a */
[----:B------:R-:W-:Y:S01]  /*11c10*/  @!P2 IADD3.X R3, R19, R5, R3, P1, !PT ;  /* 0x000000051303a210 */ /* 0x000fe20000ffe403 */
[----:B------:R-:W-:Y:S01]  /*11c20*/  @!P3 IMAD.MOV.U32 R5, RZ, RZ, R38 ;  /* 0x000000ffff05b224 */ /* 0x000fe200078e0026 */
[C---:B------:R-:W-:Y:S02]  /*11c30*/  ISETP.LT.OR P4, PT, R36.reuse, 0x9, !P0 ;  /* 0x000000092400780c */ /* 0x040fe40004781670 */
[----:B------:R-:W-:Y:S01]  /*11c40*/  ISETP.LT.OR P5, PT, R36, 0xa, !P0 ;  /* 0x0000000a2400780c */ /* 0x000fe200047a1670 */
[----:B------:R-:W-:-:S04]  /*11c50*/  @!P3 IMAD.WIDE.U32 R4, R24, 0x180, R4 ;  /* 0x000001801804b825 */ /* 0x000fc800078e0004 */
[----:B---3--:R-:W-:Y:S01]  /*11c60*/  FMUL R6, R225, UR19 ;  /* 0x00000013e1067c20 */ /* 0x008fe20008400000 */
[----:B------:R-:W-:Y:S01]  /*11c70*/  @!P3 IMAD R7, R25, 0x180, RZ ;  /* 0x000001801907b824 */ /* 0x000fe200078e02ff */
[----:B--2---:R-:W-:Y:S02]  /*11c80*/  @!P3 IADD3 R4, P1, R4, R12, RZ ;  /* 0x0000000c0404b210 */ /* 0x004fe40007f3e0ff */
[----:B------:R-:W-:Y:S02]  /*11c90*/  F2FP.SATFINITE.E4M3.F32.PACK_AB_MERGE_C R9, RZ, R8, RZ ;  /* 0x00000008ff09723e */ /* 0x000fe400048070ff */
[----:B------:R-:W-:Y:S01]  /*11ca0*/  @!P3 IADD3.X R5, R13, R5, R7, P1, !PT ;  /* 0x000000050d05b210 */ /* 0x000fe20000ffe407 */
[----:B------:R-:W1:Y:S01]  /*11cb0*/  @!P4 LDC.64 R14, c[0x0][0x5c0] ;  /* 0x00017000ff0ecb82 */ /* 0x000e620000000a00 */
[----:B0-----:R-:W-:Y:S01]  /*11cc0*/  F2FP.SATFINITE.E4M3.F32.PACK_AB_MERGE_C R11, RZ, R6, RZ ;  /* 0x00000006ff0b723e */ /* 0x001fe200048070ff */
[----:B------:R0:W-:Y:S01]  /*11cd0*/  @!P2 STG.E.U8 desc[UR26][R2.64], R9 ;  /* 0x000000090200a986 */ /* 0x0001e2000c10111a */
[----:B------:R-:W-:-:S03]  /*11ce0*/  ISETP.GE.AND P2, PT, R37, 0x189, PT ;  /* 0x000001892500780c */ /* 0x000fc60003f46270 */
[----:B------:R2:W-:Y:S02]  /*11cf0*/  @!P3 STG.E.U8 desc[UR26][R4.64+0x1], R11 ;  /* 0x0000010b0400b986 */ /* 0x0005e4000c10111a */
[----:B------:R-:W3:Y:S01]  /*11d00*/  @!P5 LDC.64 R16, c[0x0][0x5c0] ;  /* 0x00017000ff10db82 */ /* 0x000ee20000000a00 */
[----:B------:R-:W-:Y:S01]  /*11d10*/  ISETP.LT.OR P1, PT, R36, 0x1, !P2 ;  /* 0x000000012400780c */ /* 0x000fe20005721670 */
[----:B------:R-:W-:Y:S01]  /*11d20*/  FMUL R8, R226, UR19 ;  /* 0x00000013e2087c20 */ /* 0x000fe20008400000 */
[----:B------:R-:W-:Y:S01]  /*11d30*/  BSSY B1, `(.L_x_42) ;  /* 0x000000e000017945 */ /* 0x000fe20003800000 */
[----:B0-----:R-:W-:Y:S02]  /*11d40*/  @!P4 IMAD.MOV.U32 R2, RZ, RZ, R26 ;  /* 0x000000ffff02c224 */ /* 0x001fe400078e001a */
[----:B------:R-:W-:Y:S01]  /*11d50*/  @!P4 IMAD.MOV.U32 R3, RZ, RZ, R38 ;  /* 0x000000ffff03c224 */ /* 0x000fe200078e0026 */
[----:B------:R-:W-:Y:S01]  /*11d60*/  F2FP.SATFINITE.E4M3.F32.PACK_AB_MERGE_C R13, RZ, R8, RZ ;  /* 0x00000008ff0d723e */ /* 0x000fe200048070ff */
[----:B------:R-:W-:-:S06]  /*11d70*/  @!P4 IMAD.WIDE.U32 R6, R24, 0x180, R2 ;  /* 0x000001801806c825 */ /* 0x000fcc00078e0002 */
[----:B--2---:R-:W-:Y:S05]  /*11d80*/  @P1 BRA `(.L_x_43) ;  /* 0x0000000000201947 */ /* 0x004fea0003800000 */
[----:B------:R-:W-:Y:S01]  /*11d90*/  IADD3 R2, P1, R26, UR11, RZ ;  /* 0x0000000b1a027c10 */ /* 0x000fe2000ff3e0ff */
[----:B------:R-:W-:Y:S01]  /*11da0*/  ULDC.64 UR20, c[0x0][0x5c0] ;  /* 0x0001700000147ab9 */ /* 0x000fe20000000a00 */
[----:B------:R-:W-:Y:S02]  /*11db0*/  IMAD R5, R25, 0x180, RZ ;  /* 0x0000018019057824 */ /* 0x000fe400078e02ff */
[----:B------:R-:W-:-:S03]  /*11dc0*/  IADD3.X R3, R38, UR10, RZ, P1, !PT ;  /* 0x0000000a26037c10 */ /* 0x000fc60008ffe4ff */
[----:B------:R-:W-:-:S03]  /*11dd0*/  IMAD.WIDE.U32 R2, R24, 0x180, R2 ;  /* 0x0000018018027825 */ /* 0x000fc600078e0002 */
[----:B------:R-:W-:-:S04]  /*11de0*/  IADD3 R2, P1, R2, UR20, RZ ;  /* 0x0000001402027c10 */ /* 0x000fc8000ff3e0ff */
[----:B------:R-:W-:-:S05]  /*11df0*/  IADD3.X R3, R5, UR21, R3, P1, !PT ;  /* 0x0000001505037c10 */ /* 0x000fca0008ffe403 */
[----:B------:R0:W-:Y:S04]  /*11e00*/  STG.E.U8 desc[UR26][R2.64], R13 ;  /* 0x0000000d02007986 */ /* 0x0001e8000c10111a */
.L_x_43:
[----:B------:R-:W-:Y:S05]  /*11e10*/  BSYNC B1 ;  /* 0x0000000000017941 */ /* 0x000fea0003800000 */
.L_x_42:
[----:B0-----:R-:W2:Y:S01]  /*11e20*/  LDL.LU R2, [R1+0x8] ;  /* 0x0000080001027983 */ /* 0x001ea20000300800 */
[----:B------:R-:W-:Y:S01]  /*11e30*/  ISETP.LT.OR P1, PT, R36, 0x2, !P2 ;  /* 0x000000022400780c */ /* 0x000fe20005721670 */
[----:B------:R-:W-:Y:S01]  /*11e40*/  @!P4 IMAD R3, R25, 0x180, RZ ;  /* 0x000001801903c824 */ /* 0x000fe200078e02ff */
[----:B-1----:R-:W-:Y:S01]  /*11e50*/  @!P4 IADD3 R4, P3, R6, R14, RZ ;  /* 0x0000000e0604c210 */ /* 0x002fe20007f7e0ff */
[----:B------:R-:W-:Y:S03]  /*11e60*/  BSSY B1, `(.L_x_44) ;  /* 0x000000d000017945 */ /* 0x000fe60003800000 */
[----:B------:R-:W-:Y:S01]  /*11e70*/  @!P4 IADD3.X R5, R15, R7, R3, P3, !PT ;  /* 0x000000070f05c210 */ /* 0x000fe20001ffe403 */
[----:B--2---:R-:W-:-:S05]  /*11e80*/  FMUL R2, R2, UR19 ;  /* 0x0000001302027c20 */ /* 0x004fca0008400000 */
[----:B------:R-:W-:Y:S01]  /*11e90*/  F2FP.SATFINITE.E4M3.F32.PACK_AB_MERGE_C R7, RZ, R2, RZ ;  /* 0x00000002ff07723e */ /* 0x000fe200048070ff */
[----:B------:R-:W-:Y:S06]  /*11ea0*/  @P1 BRA `(.L_x_45) ;  /* 0x0000000000201947 */ /* 0x000fec0003800000 */
        /* <DEDUP_REMOVED lines=8> */
.L_x_45:
[----:B------:R-:W-:Y:S05]  /*11f30*/  BSYNC B1 ;  /* 0x0000000000017941 */ /* 0x000fea0003800000 */
.L_x_44:
[----:B0-----:R-:W2:Y:S04]  /*11f40*/  LDL.LU R2, [R1+0xc] ;  /* 0x00000c0001027983 */ /* 0x001ea80000300800 */
[----:B------:R-:W4:Y:S04]  /*11f50*/  LDL.LU R6, [R1+0x10] ;  /* 0x0000100001067983 */ /* 0x000f280000300800 */
[----:B------:R-:W5:Y:S01]  /*11f60*/  LDL.LU R8, [R1+0x14] ;  /* 0x0000140001087983 */ /* 0x000f620000300800 */
[C---:B------:R-:W-:Y:S01]  /*11f70*/  ISETP.LT.OR P3, PT, R36.reuse, 0x11, !P0 ;  /* 0x000000112400780c */ /* 0x040fe20004761670 */
[----:B------:R-:W-:Y:S01]  /*11f80*/  @!P5 IMAD.MOV.U32 R3, RZ, RZ, R38 ;  /* 0x000000ffff03d224 */ /* 0x000fe200078e0026 */
[----:B------:R-:W-:Y:S01]  /*11f90*/  ISETP.LT.OR P1, PT, R36, 0x12, !P0 ;  /* 0x000000122400780c */ /* 0x000fe20004721670 */
[----:B------:R-:W-:Y:S01]  /*11fa0*/  @!P5 IMAD R7, R25, 0x180, RZ ;  /* 0x000001801907d824 */ /* 0x000fe200078e02ff */
[----:B------:R-:W-:Y:S09]  /*11fb0*/  BSSY B1, `(.L_x_46) ;  /* 0x000001c000017945 */ /* 0x000ff20003800000 */
[----:B------:R-:W0:Y:S08]  /*11fc0*/  @!P3 LDC.64 R12, c[0x0][0x5c0] ;  /* 0x00017000ff0cbb82 */ /* 0x000e300000000a00 */
[----:B------:R-:W1:Y:S01]  /*11fd0*/  @!P1 LDC.64 R14, c[0x0][0x5c0] ;  /* 0x00017000ff0e9b82 */ /* 0x000e620000000a00 */
[----:B--2---:R-:W-:Y:S01]  /*11fe0*/  FMUL R2, R2, UR19 ;  /* 0x0000001302027c20 */ /* 0x004fe20008400000 */
[----:B----4-:R-:W-:-:S04]  /*11ff0*/  FMUL R6, R6, UR19 ;  /* 0x0000001306067c20 */ /* 0x010fc80008400000 */
[----:B------:R-:W-:Y:S01]  /*12000*/  F2FP.SATFINITE.E4M3.F32.PACK_AB_MERGE_C R9, RZ, R2, RZ ;  /* 0x00000002ff09723e */ /* 0x000fe200048070ff */
[----:B------:R-:W-:Y:S02]  /*12010*/  @!P5 IMAD.MOV.U32 R2, RZ, RZ, R26 ;  /* 0x000000ffff02d224 */ /* 0x000fe400078e001a */
[----:B-----5:R-:W-:Y:S01]  /*12020*/  FMUL R8, R8, UR19 ;  /* 0x0000001308087c20 */ /* 0x020fe20008400000 */
[----:B------:R-:W-:Y:S01]  /*12030*/  F2FP.SATFINITE.E4M3.F32.PACK_AB_MERGE_C R11, RZ, R6, RZ ;  /* 0x00000006ff0b723e */ /* 0x000fe200048070ff */
[----:B------:R-:W-:Y:S01]  /*12040*/  @!P5 IMAD.WIDE.U32 R2, R24, 0x180, R2 ;  /* 0x000001801802d825 */ /* 0x000fe200078e0002 */
[----:B------:R2:W-:Y:S02]  /*12050*/  @!P4 STG.E.U8 desc[UR26][R4.64+0x8], R9 ;  /* 0x000008090400c986 */ /* 0x0005e4000c10111a */
[----:B---3--:R-:W-:-:S04]  /*12060*/  @!P5 IADD3 R2, P4, R2, R16, RZ ;  /* 0x000000100202d210 */ /* 0x008fc80007f9e0ff */
[----:B------:R-:W-:Y:S02]  /*12070*/  @!P5 IADD3.X R3, R17, R3, R7, P4, !PT ;  /* 0x000000031103d210 */ /* 0x000fe400027fe407 */
[----:B------:R-:W-:Y:S02]  /*12080*/  ISETP.LT.OR P4, PT, R36, 0x9, !P2 ;  /* 0x000000092400780c */ /* 0x000fe40005781670 */
[----:B--2---:R-:W-:Y:S01]  /*12090*/  F2FP.SATFINITE.E4M3.F32.PACK_AB_MERGE_C R5, RZ, R8, RZ ;  /* 0x00000008ff05723e */ /* 0x004fe200048070ff */
[----:B------:R2:W-:Y:S02]  /*120a0*/  @!P5 STG.E.U8 desc[UR26][R2.64+0x9], R11 ;  /* 0x0000090b0200d986 */ /* 0x0005e4000c10111a */
[----:B--2---:R-:W-:Y:S02]  /*120b0*/  @!P3 IMAD.MOV.U32 R2, RZ, RZ, R26 ;  /* 0x000000ffff02b224 */ /* 0x004fe400078e001a */
[----:B------:R-:W-:Y:S02]  /*120c0*/  @!P3 IMAD.MOV.U32 R3, RZ, RZ, R38 ;  /* 0x000000ffff03b224 */ /* 0x000fe400078e0026 */
[----:B------:R-:W-:-:S04]  /*120d0*/  @!P3 IMAD.WIDE.U32 R6, R24, 0x180, R2 ;  /* 0x000001801806b825 */ /* 0x000fc800078e0002 */
[----:B01----:R-:W-:Y:S05]  /*120e0*/  @P4 BRA `(.L_x_47) ;  /* 0x0000000000204947 */ /* 0x003fea0003800000 */
        /* <DEDUP_REMOVED lines=8> */
.L_x_47:
[----:B------:R-:W-:Y:S05]  /*12170*/  BSYNC B1 ;  /* 0x0000000000017941 */ /* 0x000fea0003800000 */
.L_x_46:
[----:B0-----:R-:W2:Y:S01]  /*12180*/  LDL.LU R2, [R1+0x18] ;  /* 0x0000180001027983 */ /* 0x001ea20000300800 */
[----:B------:R-:W-:Y:S01]  /*12190*/  ISETP.LT.OR P4, PT, R36, 0xa, !P2 ;  /* 0x0000000a2400780c */ /* 0x000fe20005781670 */
[----:B------:R-:W-:Y:S01]  /*121a0*/  @!P3 IMAD R3, R25, 0x180, RZ ;  /* 0x000001801903b824 */ /* 0x000fe200078e02ff */
[----:B------:R-:W-:Y:S01]  /*121b0*/  @!P3 IADD3 R4, P5, R6, R12, RZ ;  /* 0x0000000c0604b210 */ /* 0x000fe20007fbe0ff */
        /* <DEDUP_REMOVED lines=13> */
.L_x_49:
[----:B------:R-:W-:Y:S05]  /*12290*/  BSYNC B1 ;  /* 0x0000000000017941 */ /* 0x000fea0003800000 */
.L_x_48:
[----:B0-----:R-:W2:Y:S04]  /*122a0*/  LDL.LU R2, [R1+0x1c] ;  /* 0x00001c0001027983 */ /* 0x001ea80000300800 */
[----:B------:R-:W3:Y:S04]  /*122b0*/  LDL.LU R6, [R1+0x20] ;  /* 0x0000200001067983 */ /* 0x000ee80000300800 */
[----:B------:R-:W4:Y:S01]  /*122c0*/  LDL.LU R8, [R1+0x24] ;  /* 0x0000240001087983 */ /* 0x000f220000300800 */
        /* <DEDUP_REMOVED lines=8> */
[----:B---3--:R-:W-:-:S04]  /*12350*/  FMUL R6, R6, UR19 ;  /* 0x0000001306067c20 */ /* 0x008fc80008400000 */
[----:B------:R-:W-:Y:S01]  /*12360*/  F2FP.SATFINITE.E4M3.F32.PACK_AB_MERGE_C R9, RZ, R2, RZ ;  /* 0x00000002ff09723e */ /* 0x000fe200048070ff */
[----:B------:R-:W-:Y:S02]  /*12370*/  @!P1 IMAD.MOV.U32 R2, RZ, RZ, R26 ;  /* 0x000000ffff029224 */ /* 0x000fe400078e001a */
[----:B----4-:R-:W-:Y:S01]  /*12380*/  FMUL R8, R8, UR19 ;  /* 0x0000001308087c20 */ /* 0x010fe20008400000 */
[----:B------:R-:W-:Y:S01]  /*12390*/  F2FP.SATFINITE.E4M3.F32.PACK_AB_MERGE_C R11, RZ, R6, RZ ;  /* 0x00000006ff0b723e */ /* 0x000fe200048070ff */
[----:B------:R-:W-:Y:S01]  /*123a0*/  @!P1 IMAD.WIDE.U32 R2, R24, 0x180, R2 ;  /* 0x0000018018029825 */ /* 0x000fe200078e0002 */
[----:B------:R2:W-:Y:S02]  /*123b0*/  @!P3 STG.E.U8 desc[UR26][R4.64+0x10], R9 ;  /* 0x000010090400b986 */ /* 0x0005e4000c10111a */
[----:B------:R-:W-:-:S04]  /*123c0*/  @!P1 IADD3 R2, P3, R2, R14, RZ ;  /* 0x0000000e02029210 */ /* 0x000fc80007f7e0ff */
        /* <DEDUP_REMOVED lines=16> */
.L_x_51:
[----:B------:R-:W-:Y:S05]  /*124d0*/  BSYNC B1 ;  /* 0x0000000000017941 */ /* 0x000fea0003800000 */
.L_x_50:
        /* <DEDUP_REMOVED lines=17> */
.L_x_53:
[----:B------:R-:W-:Y:S05]  /*125f0*/  BSYNC B1 ;  /* 0x0000000000017941 */ /* 0x000fea0003800000 */
.L_x_52:
        /* <DEDUP_REMOVED lines=35> */
.L_x_55:
[----:B------:R-:W-:Y:S05]  /*12830*/  BSYNC B1 ;  /* 0x0000000000017941 */ /* 0x000fea0003800000 */
.L_x_54:
        /* <DEDUP_REMOVED lines=17> */
.L_x_57:
[----:B------:R-:W-:Y:S05]  /*12950*/  BSYNC B1 ;  /* 0x0000000000017941 */ /* 0x000fea0003800000 */
.L_x_56:
        /* <DEDUP_REMOVED lines=35> */
.L_x_59:
[----:B------:R-:W-:Y:S05]  /*12b90*/  BSYNC B1 ;  /* 0x0000000000017941 */ /* 0x000fea0003800000 */
.L_x_58:
        /* <DEDUP_REMOVED lines=17> */
.L_x_61:
[----:B------:R-:W-:Y:S05]  /*12cb0*/  BSYNC B1 ;  /* 0x0000000000017941 */ /* 0x000fea0003800000 */
.L_x_60:
[----:B0-----:R-:W2:Y:S04]  /*12cc0*/  LDL.LU R2, [R1+0x4c] ;  /* 0x00004c0001027983 */ /* 0x001ea80000300800 */
[----:B------:R-:W3:Y:S04]  /*12cd0*/  LDL.LU R6, [R1+0x50] ;  /* 0x0000500001067983 */ /* 0x000ee80000300800 */
[----:B------:R-:W4:Y:S01]  /*12ce0*/  LDL.LU R10, [R1+0x54] ;  /* 0x00005400010a7983 */ /* 0x000f220000300800 */
[----:B------:R-:W-:Y:S01]  /*12cf0*/  @!P4 IMAD.MOV.U32 R3, RZ, RZ, R38 ;  /* 0x000000ffff03c224 */ /* 0x000fe200078e0026 */
[C---:B------:R-:W-:Y:S01]  /*12d00*/  ISETP.LT.OR P3, PT, R36.reuse, 0x31, !P0 ;  /* 0x000000312400780c */ /* 0x040fe20004761670 */
[----:B------:R-:W-:Y:S01]  /*12d10*/  @!P4 IMAD R8, R25, 0x180, RZ ;  /* 0x000001801908c824 */ /* 0x000fe200078e02ff */
[----:B------:R-:W-:Y:S01]  /*12d20*/  ISETP.LT.OR P1, PT, R36, 0x32, !P0 ;  /* 0x000000322400780c */ /* 0x000fe20004721670 */
[----:B------:R-:W-:Y:S10]  /*12d30*/  BSSY B1, `(.L_x_62) ;  /* 0x0000019000017945 */ /* 0x000ff40003800000 */
[----:B------:R-:W0:Y:S08]  /*12d40*/  @!P3 LDC.64 R12, c[0x0][0x5c0] ;  /* 0x00017000ff0cbb82 */ /* 0x000e300000000a00 */
[----:B------:R-:W1:Y:S01]  /*12d50*/  @!P1 LDC.64 R14, c[0x0][0x5c0] ;  /* 0x00017000ff0e9b82 */ /* 0x000e620000000a00 */
[----:B--2---:R-:W-:Y:S01]  /*12d60*/  FMUL R2, R2, UR19 ;  /* 0x0000001302027c20 */ /* 0x004fe20008400000 */
[----:B---3--:R-:W-:-:S04]  /*12d70*/  FMUL R6, R6, UR19 ;  /* 0x0000001306067c20 */ /* 0x008fc80008400000 */
[----:B------:R-:W-:Y:S01]  /*12d80*/  F2FP.SATFINITE.E4M3.F32.PACK_AB_MERGE_C R7, RZ, R2, RZ ;  /* 0x00000002ff07723e */ /* 0x000fe200048070ff */
[----:B------:R-:W-:Y:S01]  /*12d90*/  @!P4 IMAD.MOV.U32 R2, RZ, RZ, R26 ;  /* 0x000000ffff02c224 */ /* 0x000fe200078e001a */
[----:B------:R-:W-:-:S03]  /*12da0*/  F2FP.SATFINITE.E4M3.F32.PACK_AB_MERGE_C R9, RZ, R6, RZ ;  /* 0x00000006ff09723e */ /* 0x000fc600048070ff */
[----:B------:R-:W-:Y:S01]  /*12db0*/  @!P4 IMAD.WIDE.U32 R2, R24, 0x180, R2 ;  /* 0x000001801802c825 */ /* 0x000fe200078e0002 */
[----:B------:R2:W-:Y:S03]  /*12dc0*/  @!P5 STG.E.U8 desc[UR26][R4.64+0x28], R7 ;  /* 0x000028070400d986 */ /* 0x0005e6000c10111a */
[----:B----4-:R-:W-:Y:S01]  /*12dd0*/  FMUL R6, R10, UR19 ;  /* 0x000000130a067c20 */ /* 0x010fe20008400000 */
[----:B------:R-:W-:-:S04]  /*12de0*/  @!P4 IADD3 R2, P5, R2, R16, RZ ;  /* 0x000000100202c210 */ /* 0x000fc80007fbe0ff */
[----:B------:R-:W-:Y:S02]  /*12df0*/  F2FP.SATFINITE.E4M3.F32.PACK_AB_MERGE_C R11, RZ, R6, RZ ;  /* 0x00000006ff0b723e */ /* 0x000fe400048070ff */
[----:B------:R-:W-:Y:S02]  /*12e00*/  @!P4 IADD3.X R3, R17, R3, R8, P5, !PT ;  /* 0x000000031103c210 */ /* 0x000fe40002ffe408 */
[----:B------:R-:W-:-:S03]  /*12e10*/  ISETP.LT.OR P5, PT, R36, 0x29, !P2 ;  /* 0x000000292400780c */ /* 0x000fc600057a1670 */
[----:B------:R2:W-:Y:S10]  /*12e20*/  @!P4 STG.E.U8 desc[UR26][R2.64+0x29], R9 ;  /* 0x000029090200c986 */ /* 0x0005f4000c10111a */
[----:B01----:R-:W-:Y:S05]  /*12e30*/  @P5 BRA `(.L_x_63) ;  /* 0x0000000000205947 */ /* 0x003fea0003800000 */
[----:B--2---:R-:W-:Y:S01]  /*12e40*/  IADD3 R2, P4, R26, UR11, RZ ;  /* 0x0000000b1a027c10 */ /* 0x004fe2000ff9e0ff */
[----:B------:R-:W-:Y:S01]  /*12e50*/  ULDC.64 UR20, c[0x0][0x5c0] ;  /* 0x0001700000147ab9 */ /* 0x000fe20000000a00 */
[----:B------:R-:W-:Y:S02]  /*12e60*/  IMAD R5, R25, 0x180, RZ ;  /* 0x0000018019057824 */ /* 0x000fe400078e02ff */
[----:B------:R-:W-:-:S03]  /*12e70*/  IADD3.X R3, R38, UR10, RZ, P4, !PT ;  /* 0x0000000a26037c10 */ /* 0x000fc6000a7fe4ff */
[----:B------:R-:W-:-:S03]  /*12e80*/  IMAD.WIDE.U32 R2, R24, 0x180, R2 ;  /* 0x0000018018027825 */ /* 0x000fc600078e0002 */
[----:B------:R-:W-:-:S04]  /*12e90*/  IADD3 R2, P4, R2, UR20, RZ ;  /* 0x0000001402027c10 */ /* 0x000fc8000ff9e0ff */
[----:B------:R-:W-:-:S05]  /*12ea0*/  IADD3.X R3, R5, UR21, R3, P4, !PT ;  /* 0x0000001505037c10 */ /* 0x000fca000a7fe403 */
[----:B------:R0:W-:Y:S04]  /*12eb0*/  STG.E.U8 desc[UR26][R2.64+0x28], R11 ;  /* 0x0000280b02007986 */ /* 0x0001e8000c10111a */
.L_x_63:
[----:B------:R-:W-:Y:S05]  /*12ec0*/  BSYNC B1 ;  /* 0x0000000000017941 */ /* 0x000fea0003800000 */
.L_x_62:
[----:B0-2---:R-:W2:Y:S01]  /*12ed0*/  LDL.LU R2, [R1+0x58] ;  /* 0x0000580001027983 */ /* 0x005ea20000300800 */
[C---:B------:R-:W-:Y:S01]  /*12ee0*/  ISETP.LT.OR P5, PT, R36.reuse, 0x2a, !P2 ;  /* 0x0000002a2400780c */ /* 0x040fe200057a1670 */
[----:B------:R-:W-:Y:S01]  /*12ef0*/  @!P3 IMAD.MOV.U32 R3, RZ, RZ, R38 ;  /* 0x000000ffff03b224 */ /* 0x000fe200078e0026 */
[----:B------:R-:W-:Y:S01]  /*12f00*/  BSSY B1, `(.L_x_64) ;  /* 0x0000010000017945 */ /* 0x000fe20003800000 */
[C---:B------:R-:W-:Y:S02]  /*12f10*/  ISETP.LT.OR P4, PT, R36.reuse, 0x39, !P0 ;  /* 0x000000392400780c */ /* 0x040fe40004781670 */
[----:B------:R-:W-:Y:S01]  /*12f20*/  ISETP.LT.OR P0, PT, R36, 0x3a, !P0 ;  /* 0x0000003a2400780c */ /* 0x000fe20004701670 */
[----:B--2---:R-:W-:Y:S01]  /*12f30*/  FMUL R6, R2, UR19 ;  /* 0x0000001302067c20 */ /* 0x004fe20008400000 */
[----:B------:R-:W-:-:S04]  /*12f40*/  @!P3 IMAD.MOV.U32 R2, RZ, RZ, R26 ;  /* 0x000000ffff02b224 */ /* 0x000fc800078e001a */
[----:B------:R-:W-:Y:S01]  /*12f50*/  @!P3 IMAD.WIDE.U32 R4, R24, 0x180, R2 ;  /* 0x000001801804b825 */ /* 0x000fe200078e0002 */
        /* <DEDUP_REMOVED lines=10> */
.L_x_65:
[----:B------:R-:W-:Y:S05]  /*13000*/  BSYNC B1 ;  /* 0x0000000000017941 */ /* 0x000fea0003800000 */
.L_x_64:
[----:B0-----:R-:W2:Y:S01]  /*13010*/  LDL.LU R2, [R1+0x5c] ;  /* 0x00005c0001027983 */ /* 0x001ea20000300800 */
[----:B------:R-:W-:Y:S01]  /*13020*/  @!P3 IMAD R3, R25, 0x180, RZ ;  /* 0x000001801903b824 */ /* 0x000fe200078e02ff */
[----:B------:R-:W0:Y:S02]  /*13030*/  @!P4 LDC.64 R16, c[0x0][0x5c0] ;  /* 0x00017000ff10cb82 */ /* 0x000e240000000a00 */
[----:B------:R-:W3:Y:S04]  /*13040*/  LDL.LU R11, [R1+0x60] ;  /* 0x00006000010b7983 */ /* 0x000ee80000300800 */
[----:B------:R-:W4:Y:S01]  /*13050*/  LDL.LU R10, [R1+0x64] ;  /* 0x00006400010a7983 */ /* 0x000f220000300800 */
[----:B------:R-:W-:Y:S01]  /*13060*/  @!P1 IMAD.MOV.U32 R6, RZ, RZ, R26 ;  /* 0x000000ffff069224 */ /* 0x000fe200078e001a */
[----:B------:R-:W1:Y:S01]  /*13070*/  @!P0 LDC.64 R18, c[0x0][0x5c0] ;  /* 0x00017000ff128b82 */ /* 0x000e620000000a00 */
[----:B------:R-:W-:Y:S01]  /*13080*/  @!P1 IMAD.MOV.U32 R7, RZ, RZ, R38 ;  /* 0x000000ffff079224 */ /* 0x000fe200078e0026 */
[----:B------:R-:W-:Y:S01]  /*13090*/  BSSY B1, `(.L_x_66) ;  /* 0x0000019000017945 */ /* 0x000fe20003800000 */
[----:B------:R-:W-:-:S04]  /*130a0*/  @!P1 IMAD.WIDE.U32 R6, R24, 0x180, R6 ;  /* 0x0000018018069825 */ /* 0x000fc800078e0006 */
[----:B--2---:R-:W-:Y:S01]  /*130b0*/  FMUL R8, R2, UR19 ;  /* 0x0000001302087c20 */ /* 0x004fe20008400000 */
[----:B------:R-:W-:-:S04]  /*130c0*/  @!P3 IADD3 R2, P5, R4, R12, RZ ;  /* 0x0000000c0402b210 */ /* 0x000fc80007fbe0ff */
[----:B------:R-:W-:Y:S01]  /*130d0*/  @!P3 IADD3.X R3, R13, R5, R3, P5, !PT ;  /* 0x000000050d03b210 */ /* 0x000fe20002ffe403 */
[----:B------:R-:W-:Y:S01]  /*130e0*/  @!P1 IMAD R5, R25, 0x180, RZ ;  /* 0x0000018019059824 */ /* 0x000fe200078e02ff */
[----:B------:R-:W-:Y:S01]  /*130f0*/  F2FP.SATFINITE.E4M3.F32.PACK_AB_MERGE_C R9, RZ, R8, RZ ;  /* 0x00000008ff09723e */ /* 0x000fe200048070ff */
[----:B---3--:R-:W-:Y:S01]  /*13100*/  FMUL R8, R11, UR19 ;  /* 0x000000130b087c20 */ /* 0x008fe20008400000 */
[----:B------:R-:W-:Y:S01]  /*13110*/  @!P1 IADD3 R4, P5, R6, R14, RZ ;  /* 0x0000000e06049210 */ /* 0x000fe20007fbe0ff */
[----:B----4-:R-:W-:Y:S02]  /*13120*/  FMUL R6, R10, UR19 ;  /* 0x000000130a067c20 */ /* 0x010fe40008400000 */
[----:B------:R2:W-:Y:S01]  /*13130*/  @!P3 STG.E.U8 desc[UR26][R2.64+0x30], R9 ;  /* 0x000030090200b986 */ /* 0x0005e2000c10111a */
[----:B------:R-:W-:Y:S02]  /*13140*/  @!P1 IADD3.X R5, R15, R7, R5, P5, !PT ;  /* 0x000000070f059210 */ /* 0x000fe40002ffe405 */
[----:B------:R-:W-:-:S02]  /*13150*/  F2FP.SATFINITE.E4M3.F32.PACK_AB_MERGE_C R7, RZ, R8, RZ ;  /* 0x00000008ff07723e */ /* 0x000fc400048070ff */
[----:B------:R-:W-:Y:S02]  /*13160*/  ISETP.LT.OR P3, PT, R36, 0x31, !P2 ;  /* 0x000000312400780c */ /* 0x000fe40005761670 */
[----:B------:R-:W-:Y:S01]  /*13170*/  F2FP.SATFINITE.E4M3.F32.PACK_AB_MERGE_C R11, RZ, R6, RZ ;  /* 0x00000006ff0b723e */ /* 0x000fe200048070ff */
        /* <DEDUP_REMOVED lines=10> */
.L_x_67:
[----:B------:R-:W-:Y:S05]  /*13220*/  BSYNC B1 ;  /* 0x0000000000017941 */ /* 0x000fea0003800000 */
.L_x_66:
[----:B0-2---:R-:W2:Y:S04]  /*13230*/  LDL.LU R2, [R1+0x6c] ;  /* 0x00006c0001027983 */ /* 0x005ea80000300800 */
[----:B------:R-:W3:Y:S04]  /*13240*/  LDL.LU R9, [R1+0x70] ;  /* 0x0000700001097983 */ /* 0x000ee80000300800 */
[----:B------:R-:W4:Y:S01]  /*13250*/  LDL.LU R11, [R1+0x68] ;  /* 0x00006800010b7983 */ /* 0x000f220000300800 */
[----:B------:R-:W-:Y:S01]  /*13260*/  @!P4 IMAD.MOV.U32 R3, RZ, RZ, R38 ;  /* 0x000000ffff03c224 */ /* 0x000fe200078e0026 */
[----:B------:R-:W-:Y:S01]  /*13270*/  ISETP.LT.OR P1, PT, R36, 0x32, !P2 ;  /* 0x000000322400780c */ /* 0x000fe20005721670 */
[----:B------:R-:W-:Y:S01]  /*13280*/  @!P0 IMAD.MOV.U32 R4, RZ, RZ, R26 ;  /* 0x000000ffff048224 */ /* 0x000fe200078e001a */
[----:B------:R-:W-:Y:S01]  /*13290*/  BSSY B1, `(.L_x_68) ;  /* 0x000001a000017945 */ /* 0x000fe20003800000 */
[----:B------:R-:W-:-:S02]  /*132a0*/  @!P0 IMAD.MOV.U32 R5, RZ, RZ, R38 ;  /* 0x000000ffff058224 */ /* 0x000fc400078e0026 */
[----:B------:R-:W-:Y:S02]  /*132b0*/  @!P0 IMAD R10, R25, 0x180, RZ ;  /* 0x00000180190a8824 */ /* 0x000fe400078e02ff */
[----:B------:R-:W-:-:S04]  /*132c0*/  @!P0 IMAD.WIDE.U32 R6, R24, 0x180, R4 ;  /* 0x0000018018068825 */ /* 0x000fc800078e0004 */
[----:B------:R-:W-:Y:S01]  /*132d0*/  @!P4 IMAD R5, R25, 0x180, RZ ;  /* 0x000001801905c824 */ /* 0x000fe200078e02ff */
[----:B------:R-:W-:-:S04]  /*132e0*/  @!P0 IADD3 R6, P5, R6, R18, RZ ;  /* 0x0000001206068210 */ /* 0x000fc80007fbe0ff */
[----:B------:R-:W-:Y:S01]  /*132f0*/  @!P0 IADD3.X R7, R19, R7, R10, P5, !PT ;  /* 0x0000000713078210 */ /* 0x000fe20002ffe40a */
[----:B--2---:R-:W-:Y:S01]  /*13300*/  FMUL R8, R2, UR19 ;  /* 0x0000001302087c20 */ /* 0x004fe20008400000 */
[----:B------:R-:W-:Y:S02]  /*13310*/  @!P4 IMAD.MOV.U32 R2, RZ, RZ, R26 ;  /* 0x000000ffff02c224 */ /* 0x000fe400078e001a */
[----:B---3--:R-:W-:Y:S02]  /*13320*/  FMUL R9, R9, UR19 ;  /* 0x0000001309097c20 */ /* 0x008fe40008400000 */
[----:B------:R-:W-:-:S03]  /*13330*/  @!P4 IMAD.WIDE.U32 R2, R24, 0x180, R2 ;  /* 0x000001801802c825 */ /* 0x000fc600078e0002 */
[----:B------:R-:W-:Y:S02]  /*13340*/  F2FP.SATFINITE.E4M3.F32.PACK_AB_MERGE_C R13, RZ, R9, RZ ;  /* 0x00000009ff0d723e */ /* 0x000fe400048070ff */
[----:B------:R-:W-:Y:S01]  /*13350*/  @!P4 IADD3 R4, P3, R2, R16, RZ ;  /* 0x000000100204c210 */ /* 0x000fe20007f7e0ff */
[----:B----4-:R-:W-:Y:S01]  /*13360*/  FMUL R2, R11, UR19 ;  /* 0x000000130b027c20 */ /* 0x010fe20008400000 */
[----:B------:R-:W-:Y:S02]  /*13370*/  F2FP.SATFINITE.E4M3.F32.PACK_AB_MERGE_C R11, RZ, R8, RZ ;  /* 0x00000008ff0b723e */ /* 0x000fe400048070ff */
[----:B------:R-:W-:Y:S02]  /*13380*/  @!P4 IADD3.X R5, R17, R3, R5, P3, !PT ;  /* 0x000000031105c210 */ /* 0x000fe40001ffe405 */
        /* <DEDUP_REMOVED lines=10> */
.L_x_69:
[----:B------:R-:W-:Y:S05]  /*13430*/  BSYNC B1 ;  /* 0x0000000000017941 */ /* 0x000fea0003800000 */
.L_x_68:
[----:B0-----:R-:W2:Y:S04]  /*13440*/  LDL.LU R2, [R1+0x74] ;  /* 0x0000740001027983 */ /* 0x001ea80000300800 */
[----:B------:R-:W3:Y:S01]  /*13450*/  LDL.LU R3, [R1+0x78] ;  /* 0x0000780001037983 */ /* 0x000ee20000300800 */
[----:B------:R-:W-:Y:S03]  /*13460*/  BSSY B1, `(.L_x_70) ;  /* 0x0000011000017945 */ /* 0x000fe60003800000 */
[----:B------:R0:W-:Y:S04]  /*13470*/  @!P4 STG.E.U8 desc[UR26][R4.64+0x38], R11 ;  /* 0x0000380b0400c986 */ /* 0x0001e8000c10111a */
[----:B------:R0:W-:Y:S01]  /*13480*/  @!P0 STG.E.U8 desc[UR26][R6.64+0x39], R13 ;  /* 0x0000390d06008986 */ /* 0x0001e2000c10111a */
[----:B------:R-:W-:-:S02]  /*13490*/  ISETP.LT.OR P0, PT, R36, 0x39, !P2 ;  /* 0x000000392400780c */ /* 0x000fc40005701670 */
[----:B------:R-:W-:Y:S01]  /*134a0*/  ISETP.LT.OR P2, PT, R36, 0x3a, !P2 ;  /* 0x0000003a2400780c */ /* 0x000fe20005741670 */
[----:B--2---:R-:W-:Y:S01]  /*134b0*/  FMUL R2, R2, UR19 ;  /* 0x0000001302027c20 */ /* 0x004fe20008400000 */
[----:B---3--:R-:W-:-:S04]  /*134c0*/  FMUL R8, R3, UR19 ;  /* 0x0000001303087c20 */ /* 0x008fc80008400000 */
[----:B------:R-:W-:-:S05]  /*134d0*/  F2FP.SATFINITE.E4M3.F32.PACK_AB_MERGE_C R9, RZ, R2, RZ ;  /* 0x00000002ff09723e */ /* 0x000fca00048070ff */
[----:B0-----:R-:W-:Y:S05]  /*134e0*/  @P0 BRA `(.L_x_71) ;  /* 0x0000000000200947 */ /* 0x001fea0003800000 */
        /* <DEDUP_REMOVED lines=8> */
.L_x_71:
[----:B------:R-:W-:Y:S05]  /*13570*/  BSYNC B1 ;  /* 0x0000000000017941 */ /* 0x000fea0003800000 */
.L_x_70:
[----:B------:R-:W-:Y:S01]  /*13580*/  F2FP.SATFINITE.E4M3.F32.PACK_AB_MERGE_C R5, RZ, R8, RZ ;  /* 0x00000008ff05723e */ /* 0x000fe200048070ff */
[----:B------:R-:W-:Y:S06]  /*13590*/  @P2 BRA `(.L_x_41) ;  /* 0x0000000000202947 */ /* 0x000fec0003800000 */
[----:B------:R-:W-:Y:S01]  /*135a0*/  IADD3 R26, P0, R26, UR11, RZ ;  /* 0x0000000b1a1a7c10 */ /* 0x000fe2000ff1e0ff */
[----:B------:R-:W-:Y:S01]  /*135b0*/  ULDC.64 UR20, c[0x0][0x5c0] ;  /* 0x0001700000147ab9 */ /* 0x000fe20000000a00 */
[----:B------:R-:W-:Y:S02]  /*135c0*/  IMAD R25, R25, 0x180, RZ ;  /* 0x0000018019197824 */ /* 0x000fe400078e02ff */
[----:B------:R-:W-:-:S03]  /*135d0*/  IADD3.X R27, R38, UR10, RZ, P0, !PT ;  /* 0x0000000a261b7c10 */ /* 0x000fc600087fe4ff */
[----:B------:R-:W-:-:S03]  /*135e0*/  IMAD.WIDE.U32 R26, R24, 0x180, R26 ;  /* 0x00000180181a7825 */ /* 0x000fc600078e001a */
[----:B0-----:R-:W-:-:S04]  /*135f0*/  IADD3 R2, P0, R26, UR20, RZ ;  /* 0x000000141a027c10 */ /* 0x001fc8000ff1e0ff */
[----:B------:R-:W-:-:S05]  /*13600*/  IADD3.X R3, R25, UR21, R27, P0, !PT ;  /* 0x0000001519037c10 */ /* 0x000fca00087fe41b */
[----:B------:R3:W-:Y:S04]  /*13610*/  STG.E.U8 desc[UR26][R2.64+0x39], R5 ;  /* 0x0000390502007986 */ /* 0x0007e8000c10111a */
.L_x_41:
[----:B------:R-:W-:Y:S05]  /*13620*/  BSYNC B0 ;  /* 0x0000000000007941 */ /* 0x000fea0003800000 */
.L_x_37:
[----:B0123--:R-:W2:Y:S04]  /*13630*/  LDL.LU R3, [R1+0x84] ;  /* 0x0000840001037983 */ /* 0x00fea80000300800 */
[----:B-----5:R-:W2:Y:S01]  /*13640*/  LDL.LU R2, [R1+0x88] ;  /* 0x0000880001027983 */ /* 0x020ea20000300800 */
[----:B------:R-:W-:Y:S01]  /*13650*/  ULDC UR20, c[0x0][0xc] ;  /* 0x0000030000147ab9 */ /* 0x000fe20000000800 */
[----:B------:R-:W-:Y:S01]  /*13660*/  ULDC UR21, c[0x0][0x10] ;  /* 0x0000040000157ab9 */ /* 0x000fe20000000800 */
[----:B------:R-:W2:Y:S01]  /*13670*/  LDC R5, c[0x0][0x14] ;  /* 0x00000500ff057b82 */ /* 0x000ea20000000800 */
[----:B------:R-:W-:Y:S01]  /*13680*/  UIMAD.WIDE.U32 UR20, UR20, UR21, URZ ;  /* 0x00000015141472a5 */ /* 0x000fe2000f8e003f */
[----:B------:R-:W-:-:S05]  /*13690*/  UMOV UR24, 0xffffffff ;  /* 0xffffffff00187882 */ /* 0x000fca0000000000 */
[----:B--2---:R-:W-:-:S04]  /*136a0*/  IMAD.WIDE.U32 R2, R5, UR20, R2 ;  /* 0x0000001405027c25 */ /* 0x004fc8000f8e0002 */
[----:B------:R-:W-:Y:S01]  /*136b0*/  IMAD R5, R5, UR21, RZ ;  /* 0x0000001505057c24 */ /* 0x000fe2000f8e02ff */
[----:B------:R-:W-:Y:S01]  /*136c0*/  ULDC.64 UR20, c[0x0][0x650] ;  /* 0x0001940000147ab9 */ /* 0x000fe20000000a00 */
[----:B------:R-:W-:Y:S01]  /*136d0*/  IMAD.MOV.U32 R19, RZ, RZ, R2 ;  /* 0x000000ffff137224 */ /* 0x000fe200078e0002 */
[----:B------:R-:W-:Y:S01]  /*136e0*/  ISETP.GE.U32.AND P0, PT, R2, UR20, PT ;  /* 0x0000001402007c0c */ /* 0x000fe2000bf06070 */
[----:B------:R-:W-:Y:S01]  /*136f0*/  IMAD.IADD R20, R3, 0x1, R5 ;  /* 0x0000000103147824 */ /* 0x000fe200078e0205 */
[----:B------:R-:W-:Y:S01]  /*13700*/  PRMT R3, RZ, 0x7610, R3 ;  /* 0x00007610ff037816 */ /* 0x000fe20000000003 */
[----:B------:R-:W-:-:S03]  /*13710*/  IMAD.MOV.U32 R2, RZ, RZ, -0x1 ;  /* 0xffffffffff027424 */ /* 0x000fc600078e00ff */
[----:B------:R0:W-:Y:S01]  /*13720*/  STL [R1+0x84], R20 ;  /* 0x0000841401007387 */ /* 0x0001e20000100800 */
[----:B------:R-:W-:-:S03]  /*13730*/  ISETP.GE.U32.AND.EX P0, PT, R20, UR21, PT, P0 ;  /* 0x0000001514007c0c */ /* 0x000fc6000bf06100 */
[----:B------:R0:W-:Y:S04]  /*13740*/  STL [R1+0x88], R19 ;  /* 0x0000881301007387 */ /* 0x0001e80000100800 */
[----:B------:R0:W-:Y:S06]  /*13750*/  STL [R1+0x8c], R2 ;  /* 0x00008c0201007387 */ /* 0x0001ec0000100800 */
[----:B------:R-:W-:Y:S05]  /*13760*/  @P0 BRA `(.L_x_72) ;  /* 0x0000000400740947 */ /* 0x000fea0003800000 */
[----:B------:R-:W0:Y:S01]  /*13770*/  S2R R14, SR_CTAID.X ;  /* 0x00000000000e7919 */ /* 0x000e220000002500 */
[----:B------:R-:W1:Y:S01]  /*13780*/  LDC.64 R8, c[0x0][0x628] ;  /* 0x00018a00ff087b82 */ /* 0x000e620000000a00 */
[----:B------:R-:W-:Y:S01]  /*13790*/  ULDC UR6, c[0x0][0x150] ;  /* 0x0000540000067ab9 */ /* 0x000fe20000000800 */
[----:B------:R-:W-:Y:S01]  /*137a0*/  IMAD.MOV.U32 R6, RZ, RZ, R19 ;  /* 0x000000ffff067224 */ /* 0x000fe200078e0013 */
[----:B------:R-:W2:Y:S01]  /*137b0*/  S2R R16, SR_CTAID.Y ;  /* 0x0000000000107919 */ /* 0x000ea20000002600 */
[----:B------:R-:W-:-:S04]  /*137c0*/  IMAD.MOV.U32 R7, RZ, RZ, R20 ;  /* 0x000000ffff077224 */ /* 0x000fc800078e0014 */
[----:B------:R-:W3:Y:S08]  /*137d0*/  LDC R17, c[0x0][0x144] ;  /* 0x00005100ff117b82 */ /* 0x000ef00000000800 */
[----:B------:R-:W4:Y:S08]  /*137e0*/  LDC R10, c[0x0][0x630] ;  /* 0x00018c00ff0a7b82 */ /* 0x000f300000000800 */
[----:B------:R-:W2:Y:S01]  /*137f0*/  LDC.64 R12, c[0x0][0x620] ;  /* 0x00018800ff0c7b82 */ /* 0x000ea20000000a00 */
[----:B-1----:R-:W-:-:S04]  /*13800*/  ISETP.NE.U32.AND P0, PT, R8, RZ, PT ;  /* 0x000000ff0800720c */ /* 0x002fc80003f05070 */
[----:B------:R-:W-:Y:S02]  /*13810*/  ISETP.NE.AND.EX P0, PT, R9, RZ, PT, P0 ;  /* 0x000000ff0900720c */ /* 0x000fe40003f05300 */
[----:B0-----:R-:W-:-:S05]  /*13820*/  I2FP.F32.U32 R2, R14 ;  /* 0x0000000e00027245 */ /* 0x001fca0000201000 */
[----:B------:R-:W-:-:S04]  /*13830*/  FMUL R2, R2, UR6 ;  /* 0x0000000602027c20 */ /* 0x000fc80008400000 */
[----:B------:R0:W1:Y:S02]  /*13840*/  F2I.U32.TRUNC.NTZ R15, R2 ;  /* 0x00000002000f7305 */ /* 0x000064000020f000 */
[----:B---34-:R-:W-:Y:S05]  /*13850*/  @!P0 BRA `(.L_x_73) ;  /* 0x0000000000288947 */ /* 0x018fea0003800000 */
[----:B0-----:R-:W0:Y:S02]  /*13860*/  LDC R2, c[0x0][0x634] ;  /* 0x00018d00ff027b82 */ /* 0x001e240000000800 */
[----:B0-----:R-:W-:-:S05]  /*13870*/  IADD3 R7, P0, R19, R2, RZ ;  /* 0x0000000213077210 */ /* 0x001fca0007f1e0ff */
        /* <DEDUP_REMOVED lines=8> */
.L_x_73:
[-CC-:B------:R-:W-:Y:S01]  /*13900*/  SHF.R.U64 R21, R6, R10.reuse, R7.reuse ;  /* 0x0000000a06157219 */ /* 0x180fe20000001207 */
[----:B------:R-:W3:Y:S01]  /*13910*/  LDC.64 R24, c[0x0][0x640] ;  /* 0x00019000ff187b82 */ /* 0x000ee20000000a00 */
[----:B0-----:R-:W-:Y:S01]  /*13920*/  SHF.R.U32.HI R2, RZ, R10, R7 ;  /* 0x0000000aff027219 */ /* 0x001fe20000011607 */
[----:B-1----:R-:W-:Y:S01]  /*13930*/  IMAD.MOV R15, RZ, RZ, -R15 ;  /* 0x000000ffff0f7224 */ /* 0x002fe200078e0a0f */
[----:B------:R-:W-:Y:S01]  /*13940*/  IADD3 R5, P0, RZ, -R21, RZ ;  /* 0x80000015ff057210 */ /* 0x000fe20007f1e0ff */
[----:B------:R-:W-:Y:S01]  /*13950*/  ULDC UR6, c[0x0][0x154] ;  /* 0x0000550000067ab9 */ /* 0x000fe20000000800 */
[----:B------:R-:W-:-:S03]  /*13960*/  IMAD.MOV.U32 R7, RZ, RZ, 0x1 ;  /* 0x00000001ff077424 */ /* 0x000fc600078e00ff */
[----:B------:R-:W0:Y:S01]  /*13970*/  LDC R6, c[0x0][0x618] ;  /* 0x00018600ff067b82 */ /* 0x000e220000000800 */
[----:B------:R-:W-:Y:S02]  /*13980*/  IMAD.X R3, RZ, RZ, ~R2, P0 ;  /* 0x000000ffff037224 */ /* 0x000fe400000e0e02 */
[----:B------:R-:W-:Y:S02]  /*13990*/  IMAD.MOV.U32 R2, RZ, RZ, R19 ;  /* 0x000000ffff027224 */ /* 0x000fe400078e0013 */
[-C--:B--2---:R-:W-:Y:S02]  /*139a0*/  IMAD R4, R3, R12.reuse, RZ ;  /* 0x0000000c03047224 */ /* 0x084fe400078e02ff */
[----:B------:R-:W-:Y:S01]  /*139b0*/  IMAD.MOV.U32 R3, RZ, RZ, R20 ;  /* 0x000000ffff037224 */ /* 0x000fe200078e0014 */
[----:B------:R-:W1:Y:S01]  /*139c0*/  LDC R18, c[0x0][0x608] ;  /* 0x00018200ff127b82 */ /* 0x000e620000000800 */
[----:B------:R-:W-:Y:S02]  /*139d0*/  IMAD R20, R17, R15, R14 ;  /* 0x0000000f11147224 */ /* 0x000fe400078e020e */
[----:B------:R-:W-:-:S04]  /*139e0*/  IMAD.WIDE.U32 R2, R5, R12, R2 ;  /* 0x0000000c05027225 */ /* 0x000fc800078e0002 */
[----:B------:R-:W-:Y:S01]  /*139f0*/  IMAD R5, R5, R13, R4 ;  /* 0x0000000d05057224 */ /* 0x000fe200078e0204 */
[----:B------:R-:W2:Y:S01]  /*13a00*/  LDC R22, c[0x0][0x658] ;  /* 0x00019600ff167b82 */ /* 0x000ea20000000800 */
[----:B------:R-:W-:Y:S02]  /*13a10*/  I2FP.F32.U32 R4, R16 ;  /* 0x0000001000047245 */ /* 0x000fe40000201000 */
[----:B------:R-:W-:Y:S01]  /*13a20*/  IMAD.IADD R3, R3, 0x1, R5 ;  /* 0x0000000103037824 */ /* 0x000fe200078e0205 */
[----:B---3--:R-:W-:Y:S01]  /*13a30*/  ISETP.NE.U32.AND P0, PT, R24, RZ, PT ;  /* 0x000000ff1800720c */ /* 0x008fe20003f05070 */
[----:B------:R-:W-:Y:S02]  /*13a40*/  IMAD.MOV.U32 R5, RZ, RZ, -0x1 ;  /* 0xffffffffff057424 */ /* 0x000fe400078e00ff */
[----:B------:R-:W-:Y:S01]  /*13a50*/  FMUL R4, R4, UR6 ;  /* 0x0000000604047c20 */ /* 0x000fe20008400000 */
[----:B------:R-:W3:Y:S01]  /*13a60*/  LDC R13, c[0x0][0x148] ;  /* 0x00005200ff0d7b82 */ /* 0x000ee20000000800 */
[----:B0-----:R-:W-:-:S02]  /*13a70*/  SHF.R.U64 R10, R2, R6, R3 ;  /* 0x00000006020a7219 */ /* 0x001fc40000001203 */
[----:B------:R0:W4:Y:S01]  /*13a80*/  F2I.U32.TRUNC.NTZ R11, R4 ;  /* 0x00000004000b7305 */ /* 0x000122000020f000 */
[----:B------:R-:W-:Y:S02]  /*13a90*/  ISETP.NE.AND.EX P0, PT, R25, RZ, PT, P0 ;  /* 0x000000ff1900720c */ /* 0x000fe40003f05300 */
[----:B------:R-:W-:Y:S02]  /*13aa0*/  SHF.R.U32.HI R3, RZ, R6, R3 ;  /* 0x00000006ff037219 */ /* 0x000fe40000011603 */
[----:B------:R-:W0:Y:S02]  /*13ab0*/  LDC R14, c[0x0][0x600] ;  /* 0x00018000ff0e7b82 */ /* 0x000e240000000800 */
[-CC-:B-1----:R-:W-:Y:S02]  /*13ac0*/  SHF.R.U64 R8, R10, R18.reuse, R3.reuse ;  /* 0x000000120a087219 */ /* 0x182fe40000001203 */
[----:B------:R-:W-:-:S04]  /*13ad0*/  SHF.R.U32.HI R3, RZ, R18, R3 ;  /* 0x00000012ff037219 */ /* 0x000fc80000011603 */
[----:B------:R-:W1:Y:S01]  /*13ae0*/  LDC R15, c[0x0][0x648] ;  /* 0x00019200ff0f7b82 */ /* 0x000e620000000800 */
[-CC-:B--2---:R-:W-:Y:S02]  /*13af0*/  SHF.R.U64 R12, R8, R22.reuse, R3.reuse ;  /* 0x00000016080c7219 */ /* 0x184fe40000001203 */
[-C--:B------:R-:W-:Y:S02]  /*13b00*/  SHF.L.U32 R5, R5, R22.reuse, RZ ;  /* 0x0000001605057219 */ /* 0x080fe400000006ff */
[-C--:B------:R-:W-:Y:S01]  /*13b10*/  SHF.R.U32.HI R3, RZ, R22.reuse, R3 ;  /* 0x00000016ff037219 */ /* 0x080fe20000011603 */
[----:B------:R-:W-:Y:S01]  /*13b20*/  IMAD.MOV.U32 R2, RZ, RZ, R12 ;  /* 0x000000ffff027224 */ /* 0x000fe200078e000c */
[----:B------:R-:W-:Y:S01]  /*13b30*/  SHF.L.U32 R22, R7, R22, RZ ;  /* 0x0000001607167219 */ /* 0x000fe200000006ff */
[----:B------:R-:W2:Y:S01]  /*13b40*/  LDC R17, c[0x0][0x638] ;  /* 0x00018e00ff117b82 */ /* 0x000ea20000000800 */
[----:B------:R-:W-:-:S07]  /*13b50*/  LOP3.LUT R227, RZ, R5, RZ, 0x33, !PT ;  /* 0x00000005ffe37212 */ /* 0x000fce00078e33ff */
[----:B------:R-:W0:Y:S01]  /*13b60*/  LDC R19, c[0x0][0x610] ;  /* 0x00018400ff137b82 */ /* 0x000e220000000800 */
[----:B----4-:R-:W-:Y:S05]  /*13b70*/  @!P0 BRA `(.L_x_74) ;  /* 0x0000000000288947 */ /* 0x010fea0003800000 */
[----:B------:R-:W4:Y:S02]  /*13b80*/  LDC R7, c[0x0][0x64c] ;  /* 0x00019300ff077b82 */ /* 0x000f240000000800 */
[----:B----4-:R-:W-:-:S05]  /*13b90*/  IADD3 R7, P0, R12, R7, RZ ;  /* 0x000000070c077210 */ /* 0x010fca0007f1e0ff */
[----:B------:R-:W-:-:S04]  /*13ba0*/  IMAD.X R9, RZ, RZ, R3, P0 ;  /* 0x000000ffff097224 */ /* 0x000fc800000e0603 */
[----:B------:R-:W-:-:S04]  /*13bb0*/  IMAD.WIDE.U32 R2, R9, R24, RZ ;  /* 0x0000001809027225 */ /* 0x000fc800078e00ff */
[----:B0-----:R-:W-:-:S04]  /*13bc0*/  IMAD.WIDE.U32 R4, P0, R7, R25, R2 ;  /* 0x0000001907047225 */ /* 0x001fc80007800002 */
[----:B------:R-:W-:-:S04]  /*13bd0*/  IMAD.WIDE.U32 R2, R7, R24, RZ ;  /* 0x0000001807027225 */ /* 0x000fc800078e00ff */
[----:B------:R-:W-:Y:S01]  /*13be0*/  IMAD.X R7, RZ, RZ, RZ, P0 ;  /* 0x000000ffff077224 */ /* 0x000fe200000e06ff */
[----:B------:R-:W-:Y:S01]  /*13bf0*/  IADD3 RZ, P0, R3, R4, RZ ;  /* 0x0000000403ff7210 */ /* 0x000fe20007f1e0ff */
[----:B------:R-:W-:-:S04]  /*13c00*/  IMAD.MOV.U32 R6, RZ, RZ, R5 ;  /* 0x000000ffff067224 */ /* 0x000fc800078e0005 */
[----:B------:R-:W-:-:S08]  /*13c10*/  IMAD.WIDE.U32.X R2, R9, R25, R6, P0 ;  /* 0x0000001909027225 */ /* 0x000fd000000e0406 */
.L_x_74:
[----:B0-----:R-:W0:Y:S01]  /*13c20*/  LDC R4, c[0x0][0x65c] ;  /* 0x00019700ff047b82 */ /* 0x001e220000000800 */
[----:B-1----:R-:W-:Y:S01]  /*13c30*/  SHF.R.U64 R2, R2, R15, R3 ;  /* 0x0000000f02027219 */ /* 0x002fe20000001203 */
[----:B------:R-:W-:Y:S01]  /*13c40*/  VIADD R5, R14, 0xffffffff ;  /* 0xffffffff0e057836 */ /* 0x000fe20000000000 */
[----:B------:R-:W-:Y:S01]  /*13c50*/  LOP3.LUT R227, R8, R227, RZ, 0xc0, !PT ;  /* 0x000000e308e37212 */ /* 0x000fe200078ec0ff */
[----:B------:R-:W-:Y:S01]  /*13c60*/  IMAD.MOV R11, RZ, RZ, -R11 ;  /* 0x000000ffff0b7224 */ /* 0x000fe200078e0a0b */
[----:B------:R-:W-:Y:S01]  /*13c70*/  R2UR UR24, R21 ;  /* 0x00000000151872ca */ /* 0x000fe200000e0000 */
[----:B------:R-:W-:Y:S01]  /*13c80*/  IMAD.MOV R3, RZ, RZ, -R2 ;  /* 0x000000ffff037224 */ /* 0x000fe200078e0a02 */
[----:B------:R-:W-:Y:S01]  /*13c90*/  LOP3.LUT R5, R10, R5, RZ, 0xc0, !PT ;  /* 0x000000050a057212 */ /* 0x000fe200078ec0ff */
[----:B------:R-:W-:Y:S02]  /*13ca0*/  IMAD R227, R22, R2, R227 ;  /* 0x0000000216e37224 */ /* 0x000fe400078e02e3 */
[----:B--2---:R-:W-:-:S02]  /*13cb0*/  IMAD R2, R3, R17, R12 ;  /* 0x0000001103027224 */ /* 0x004fc400078e020c */
[----:B------:R-:W-:Y:S02]  /*13cc0*/  IMAD.MOV.U32 R3, RZ, RZ, 0x1 ;  /* 0x00000001ff037424 */ /* 0x000fe400078e00ff */
[----:B------:R-:W-:Y:S01]  /*13cd0*/  IMAD R2, R2, R14, R5 ;  /* 0x0000000e02027224 */ /* 0x000fe200078e0205 */
[----:B0-----:R-:W-:-:S13]  /*13ce0*/  ISETP.NE.AND P0, PT, R4, 0x1, PT ;  /* 0x000000010400780c */ /* 0x001fda0003f05270 */
[----:B---3--:R-:W-:-:S04]  /*13cf0*/  @P0 IMAD R20, R13, R11, R16 ;  /* 0x0000000b0d140224 */ /* 0x008fc800078e0210 */
[----:B------:R-:W-:-:S05]  /*13d00*/  IMAD R227, R227, R19, R20 ;  /* 0x00000013e3e37224 */ /* 0x000fca00078e0214 */
[----:B------:R-:W-:Y:S02]  /*13d10*/  SEL R4, R2, R227, !P0 ;  /* 0x000000e302047207 */ /* 0x000fe40004000000 */
[----:B------:R-:W-:-:S03]  /*13d20*/  SEL R227, R227, R2, !P0 ;  /* 0x00000002e3e37207 */ /* 0x000fc60004000000 */
[----:B------:R1:W-:Y:S04]  /*13d30*/  STL [R1+0x8c], R4 ;  /* 0x00008c0401007387 */ /* 0x0003e80000100800 */
.L_x_72:
[----:B------:R2:W-:Y:S01]  /*13d40*/  STL [R1+0x90], R227 ;  /* 0x000090e301007387 */ /* 0x0005e20000100800 */
[----:B------:R-:W-:Y:S01]  /*13d50*/  LOP3.LUT P0, RZ, R3, 0xff, RZ, 0xc0, !PT ;  /* 0x000000ff03ff7812 */ /* 0x000fe2000780c0ff */
[----:B------:R-:W-:-:S04]  /*13d60*/  UIMAD.WIDE.U32 UR20, UR5, -0x55555555, URZ ;  /* 0xaaaaaaab051478a5 */ /* 0x000fc8000f8e003f */
[----:B------:R-:W-:-:S04]  /*13d70*/  USHF.R.U32.HI UR20, URZ, 0x2, UR21 ;  /* 0x000000023f147899 */ /* 0x000fc80008011615 */
[----:B------:R-:W-:-:S04]  /*13d80*/  UIMAD UR5, UR20, -0x6, UR5 ;  /* 0xfffffffa140578a4 */ /* 0x000fc8000f8e0205 */
[----:B--2---:R-:W-:Y:S08]  /*13d90*/  @P0 BRA `(.L_x_75) ;  /* 0xfffffed400880947 */ /* 0x004ff0000383ffff */
[----:B------:R-:W-:Y:S05]  /*13da0*/  EXIT ;  /* 0x000000000000794d */ /* 0x000fea0003800000 */
.L_x_7:
[----:B------:R-:W2:Y:S01]  /*13db0*/  LDL R20, [R1+0x88] ;  /* 0x0000880001147983 */ /* 0x000ea20000100800 */
[----:B------:R-:W-:-:S03]  /*13dc0*/  ULDC.64 UR4, c[0x0][0x650] ;  /* 0x0001940000047ab9 */ /* 0x000fc60000000a00 */
[----:B------:R-:W3:Y:S01]  /*13dd0*/  LDL R163, [R1+0x84] ;  /* 0x0000840001a37983 */ /* 0x000ee20000100800 */
[----:B------:R-:W-:Y:S01]  /*13de0*/  PRMT R0, RZ, 0x7610, R0 ;  /* 0x00007610ff007816 */ /* 0x000fe20000000000 */
[----:B------:R-:W-:Y:S02]  /*13df0*/  IMAD.MOV.U32 R5, RZ, RZ, -0x1 ;  /* 0xffffffffff057424 */ /* 0x000fe400078e00ff */
[----:B------:R-:W-:Y:S02]  /*13e00*/  IMAD.MOV.U32 R7, RZ, RZ, -0x1 ;  /* 0xffffffffff077424 */ /* 0x000fe400078e00ff */
[----:B------:R-:W-:Y:S01]  /*13e10*/  IMAD.MOV.U32 R6, RZ, RZ, -0x1 ;  /* 0xffffffffff067424 */ /* 0x000fe200078e00ff */
[----:B--2---:R-:W-:-:S04]  /*13e20*/  ISETP.GE.U32.AND P0, PT, R20, UR4, PT ;  /* 0x0000000414007c0c */ /* 0x004fc8000bf06070 */
[----:B---3--:R-:W-:-:S13]  /*13e30*/  ISETP.GE.U32.AND.EX P0, PT, R163, UR5, PT, P0 ;  /* 0x00000005a3007c0c */ /* 0x008fda000bf06100 */
[----:B------:R-:W-:Y:S05]  /*13e40*/  @P0 BRA `(.L_x_76) ;  /* 0x0000000400380947 */ /* 0x000fea0003800000 */
        /* <DEDUP_REMOVED lines=18> */
.L_x_77:
[----:B0-----:R-:W0:Y:S01]  /*13f70*/  LDC.64 R22, c[0x0][0x640] ;  /* 0x00019000ff167b82 */ /* 0x001e220000000a00 */
[-CC-:B------:R-:W-:Y:S01]  /*13f80*/  SHF.R.U64 R16, R10, R12.reuse, R11.reuse ;  /* 0x0000000c0a107219 */ /* 0x180fe2000000120b */
[----:B------:R-:W-:Y:S01]  /*13f90*/  IMAD.MOV.U32 R6, RZ, RZ, R20 ;  /* 0x000000ffff067224 */ /* 0x000fe200078e0014 */
[----:B------:R-:W-:Y:S02]  /*13fa0*/  SHF.R.U32.HI R0, RZ, R12, R11 ;  /* 0x0000000cff007219 */ /* 0x000fe4000001160b */
[----:B------:R-:W-:-:S03]  /*13fb0*/  IADD3 R5, P0, RZ, -R16, RZ ;  /* 0x80000010ff057210 */ /* 0x000fc60007f1e0ff */
[----:B------:R-:W1:Y:S02]  /*13fc0*/  LDC R8, c[0x0][0x618] ;  /* 0x00018600ff087b82 */ /* 0x000e640000000800 */
[----:B------:R-:W-:-:S04]  /*13fd0*/  IMAD.X R7, RZ, RZ, ~R0, P0 ;  /* 0x000000ffff077224 */ /* 0x000fc800000e0e00 */
[-C--:B------:R-:W-:Y:S02]  /*13fe0*/  IMAD R0, R7, R18.reuse, RZ ;  /* 0x0000001207007224 */ /* 0x080fe400078e02ff */
[----:B------:R-:W2:Y:S01]  /*13ff0*/  LDC R10, c[0x0][0x608] ;  /* 0x00018200ff0a7b82 */ /* 0x000ea20000000800 */
[----:B------:R-:W-:Y:S02]  /*14000*/  IMAD.MOV.U32 R7, RZ, RZ, R163 ;  /* 0x000000ffff077224 */ /* 0x000fe400078e00a3 */
[----:B------:R-:W-:-:S05]  /*14010*/  IMAD.WIDE.U32 R6, R5, R18, R6 ;  /* 0x0000001205067225 */ /* 0x000fca00078e0006 */
[----:B------:R-:W3:Y:S01]  /*14020*/  LDC R21, c[0x0][0x658] ;  /* 0x00019600ff157b82 */ /* 0x000ee20000000800 */
[----:B------:R-:W-:Y:S01]  /*14030*/  IMAD R5, R5, R19, R0 ;  /* 0x0000001305057224 */ /* 0x000fe200078e0200 */
[----:B0-----:R-:W-:-:S03]  /*14040*/  ISETP.NE.U32.AND P0, PT, R22, RZ, PT ;  /* 0x000000ff1600720c */ /* 0x001fc60003f05070 */
[----:B------:R-:W-:Y:S01]  /*14050*/  IMAD.IADD R5, R7, 0x1, R5 ;  /* 0x0000000107057824 */ /* 0x000fe200078e0205 */
[----:B------:R-:W-:Y:S02]  /*14060*/  ISETP.NE.AND.EX P0, PT, R23, RZ, PT, P0 ;  /* 0x000000ff1700720c */ /* 0x000fe40003f05300 */
[----:B------:R-:W0:Y:S02]  /*14070*/  LDC R19, c[0x0][0x600] ;  /* 0x00018000ff137b82 */ /* 0x000e240000000800 */
[-CC-:B-1----:R-:W-:Y:S01]  /*14080*/  SHF.R.U64 R12, R6, R8.reuse, R5.reuse ;  /* 0x00000008060c7219 */ /* 0x182fe20000001205 */
[----:B------:R-:W-:Y:S01]  /*14090*/  IMAD.MOV.U32 R6, RZ, RZ, -0x1 ;  /* 0xffffffffff067424 */ /* 0x000fe200078e00ff */
[----:B------:R-:W-:-:S04]  /*140a0*/  SHF.R.U32.HI R5, RZ, R8, R5 ;  /* 0x00000008ff057219 */ /* 0x000fc80000011605 */
[----:B------:R-:W1:Y:S01]  /*140b0*/  LDC R20, c[0x0][0x648] ;  /* 0x00019200ff147b82 */ /* 0x000e620000000800 */
[-CC-:B--2---:R-:W-:Y:S02]  /*140c0*/  SHF.R.U64 R17, R12, R10.reuse, R5.reuse ;  /* 0x0000000a0c117219 */ /* 0x184fe40000001205 */
[----:B------:R-:W-:-:S05]  /*140d0*/  SHF.R.U32.HI R0, RZ, R10, R5 ;  /* 0x0000000aff007219 */ /* 0x000fca0000011605 */
[----:B------:R-:W2:Y:S01]  /*140e0*/  LDC R24, c[0x0][0x638] ;  /* 0x00018e00ff187b82 */ /* 0x000ea20000000800 */
[-C--:B---3--:R-:W-:Y:S02]  /*140f0*/  SHF.L.U32 R6, R6, R21.reuse, RZ ;  /* 0x0000001506067219 */ /* 0x088fe400000006ff */
[-CC-:B------:R-:W-:Y:S02]  /*14100*/  SHF.R.U64 R18, R17, R21.reuse, R0.reuse ;  /* 0x0000001511127219 */ /* 0x180fe40000001200 */
[----:B------:R-:W-:Y:S01]  /*14110*/  SHF.R.U32.HI R7, RZ, R21, R0 ;  /* 0x00000015ff077219 */ /* 0x000fe20000011600 */
[----:B------:R-:W-:Y:S01]  /*14120*/  IMAD.MOV.U32 R0, RZ, RZ, 0x1 ;  /* 0x00000001ff007424 */ /* 0x000fe200078e00ff */
[----:B------:R-:W-:Y:S01]  /*14130*/  LOP3.LUT R26, RZ, R6, RZ, 0x33, !PT ;  /* 0x00000006ff1a7212 */ /* 0x000fe200078e33ff */
        /* <DEDUP_REMOVED lines=13> */
.L_x_78:
[----:B------:R-:W4:Y:S01]  /*14210*/  LDC R5, c[0x0][0x65c] ;  /* 0x00019700ff057b82 */ /* 0x000f220000000800 */
[----:B-1----:R-:W-:Y:S01]  /*14220*/  SHF.R.U64 R3, R6, R20, R7 ;  /* 0x0000001406037219 */ /* 0x002fe20000001207 */
[----:B0-----:R-:W-:Y:S01]  /*14230*/  VIADD R7, R19, 0xffffffff ;  /* 0xffffffff13077836 */ /* 0x001fe20000000000 */
[----:B------:R-:W-:Y:S01]  /*14240*/  SHF.L.U32 R21, R0, R21, RZ ;  /* 0x0000001500157219 */ /* 0x000fe200000006ff */
[----:B------:R-:W-:Y:S01]  /*14250*/  IMAD.MOV.U32 R6, RZ, RZ, R16 ;  /* 0x000000ffff067224 */ /* 0x000fe200078e0010 */
[----:B------:R-:W-:Y:S02]  /*14260*/  LOP3.LUT R0, R17, R26, RZ, 0xc0, !PT ;  /* 0x0000001a11007212 */ /* 0x000fe400078ec0ff */
[----:B------:R-:W-:Y:S02]  /*14270*/  LOP3.LUT R7, R12, R7, RZ, 0xc0, !PT ;  /* 0x000000070c077212 */ /* 0x000fe400078ec0ff */
[----:B----4-:R-:W-:Y:S01]  /*14280*/  ISETP.NE.AND P0, PT, R5, 0x1, PT ;  /* 0x000000010500780c */ /* 0x010fe20003f05270 */
[----:B------:R-:W-:-:S02]  /*14290*/  IMAD.MOV R5, RZ, RZ, -R3 ;  /* 0x000000ffff057224 */ /* 0x000fc400078e0a03 */
[----:B------:R-:W-:Y:S02]  /*142a0*/  IMAD R3, R21, R3, R0 ;  /* 0x0000000315037224 */ /* 0x000fe400078e0200 */
[----:B--2---:R-:W-:-:S04]  /*142b0*/  IMAD R0, R5, R24, R18 ;  /* 0x0000001805007224 */ /* 0x004fc800078e0212 */
[----:B------:R-:W-:-:S04]  /*142c0*/  IMAD R5, R0, R19, R7 ;  /* 0x0000001300057224 */ /* 0x000fc800078e0207 */
[----:B------:R-:W-:Y:S02]  /*142d0*/  @P0 IMAD R4, R13, R14, R2 ;  /* 0x0000000e0d040224 */ /* 0x000fe400078e0202 */
[----:B------:R-:W-:Y:S02]  /*142e0*/  IMAD.MOV.U32 R2, RZ, RZ, 0x1 ;  /* 0x00000001ff027424 */ /* 0x000fe400078e00ff */
[----:B---3--:R-:W-:-:S03]  /*142f0*/  IMAD R4, R3, R25, R4 ;  /* 0x0000001903047224 */ /* 0x008fc600078e0204 */
[----:B------:R-:W-:Y:S02]  /*14300*/  PRMT R0, R2, 0x7610, R0 ;  /* 0x0000761002007816 */ /* 0x000fe40000000000 */
[----:B------:R-:W-:Y:S02]  /*14310*/  SEL R7, R5, R4, !P0 ;  /* 0x0000000405077207 */ /* 0x000fe40004000000 */
[----:B------:R-:W-:-:S07]  /*14320*/  SEL R5, R4, R5, !P0 ;  /* 0x0000000504057207 */ /* 0x000fce0004000000 */
.L_x_76:
[----:B------:R-:W-:-:S08]  /*14330*/  NOP ;  /* 0x0000000000007918 */ /* 0x000fd00000000000 */
[----:B0-----:R-:W0:-:S00]  /*14340*/  USETMAXREG.DEALLOC.CTAPOOL 0x28 ;  /* 0x00000028000079c8 */ /* 0x001e0000080e0500 */
[----:B------:R-:W-:-:S13]  /*14350*/  ISETP.NE.AND P0, PT, RZ, UR6, PT ;  /* 0x00000006ff007c0c */ /* 0x000fda000bf05270 */
[----:B------:R-:W-:Y:S05]  /*14360*/  @P0 EXIT ;  /* 0x000000000000094d */ /* 0x000fea0003800000 */
[----:B0-----:R-:W-:Y:S01]  /*14370*/  LOP3.LUT P0, RZ, R0, 0xff, RZ, 0xc0, !PT ;  /* 0x000000ff00ff7812 */ /* 0x001fe2000780c0ff */
[----:B------:R-:W-:Y:S02]  /*14380*/  IMAD.MOV.U32 R9, RZ, RZ, 0x1 ;  /* 0x00000001ff097424 */ /* 0x000fe400078e00ff */
[----:B------:R-:W-:-:S10]  /*14390*/  IMAD.MOV.U32 R12, RZ, RZ, RZ ;  /* 0x000000ffff0c7224 */ /* 0x000fd400078e00ff */
[----:B------:R-:W-:Y:S05]  /*143a0*/  @!P0 BRA `(.L_x_79) ;  /* 0x0000000c00688947 */ /* 0x000fea0003800000 */
[----:B------:R-:W0:Y:S01]  /*143b0*/  S2R R0, SR_CgaCtaId ;  /* 0x0000000000007919 */ /* 0x000e220000008800 */
[----:B------:R-:W-:Y:S01]  /*143c0*/  ULDC UR4, c[0x0][0x28c] ;  /* 0x0000a30000047ab9 */ /* 0x000fe20000000800 */
[----:B------:R-:W-:Y:S01]  /*143d0*/  ULDC UR5, c[0x0][0x600] ;  /* 0x0001800000057ab9 */ /* 0x000fe20000000800 */
[----:B------:R-:W-:Y:S01]  /*143e0*/  UIADD3 UR11, UR4, 0x3f, URZ ;  /* 0x0000003f040b7890 */ /* 0x000fe2000fffe03f */
[----:B------:R-:W-:Y:S01]  /*143f0*/  BSSY B0, `(.L_x_79) ;  /* 0x00000d5000007945 */ /* 0x000fe20003800000 */
[----:B------:R-:W-:Y:S01]  /*14400*/  ULDC UR6, c[0x0][0x658] ;  /* 0x0001960000067ab9 */ /* 0x000fe20000000800 */
[----:B------:R-:W-:Y:S01]  /*14410*/  UMOV UR9, 0xffffffff ;  /* 0xffffffff00097882 */ /* 0x000fe20000000000 */
[----:B------:R-:W-:Y:S01]  /*14420*/  UMOV UR12, 0x1 ;  /* 0x00000001000c7882 */ /* 0x000fe20000000000 */
[----:B------:R-:W-:Y:S01]  /*14430*/  UIADD3 UR4, UR5, -0x1, URZ ;  /* 0xffffffff05047890 */ /* 0x000fe2000fffe03f */
[----:B------:R-:W-:Y:S01]  /*14440*/  IMAD.MOV.U32 R11, RZ, RZ, 0x1 ;  /* 0x00000001ff0b7424 */ /* 0x000fe200078e00ff */
[----:B------:R-:W-:Y:S01]  /*14450*/  USHF.L.U32 UR10, UR9, UR6, URZ ;  /* 0x00000006090a7299 */ /* 0x000fe2000800063f */
[----:B------:R-:W-:Y:S01]  /*14460*/  IMAD.MOV.U32 R9, RZ, RZ, 0x1 ;  /* 0x00000001ff097424 */ /* 0x000fe200078e00ff */
[----:B------:R-:W-:Y:S01]  /*14470*/  USHF.L.U32 UR5, UR12, UR6, URZ ;  /* 0x000000060c057299 */ /* 0x000fe2000800063f */
[----:B------:R-:W-:Y:S01]  /*14480*/  IMAD.MOV.U32 R12, RZ, RZ, RZ ;  /* 0x000000ffff0c7224 */ /* 0x000fe200078e00ff */
[----:B------:R-:W-:Y:S01]  /*14490*/  USHF.R.S32.HI UR12, URZ, 0x1f, UR11 ;  /* 0x0000001f3f0c7899 */ /* 0x000fe2000801140b */
[----:B------:R-:W-:Y:S01]  /*144a0*/  ULDC UR8, c[0x0][0xc] ;  /* 0x0000030000087ab9 */ /* 0x000fe20000000800 */
[----:B------:R-:W-:-:S02]  /*144b0*/  ULDC UR9, c[0x0][0x10] ;  /* 0x0000040000097ab9 */ /* 0x000fc40000000800 */
[----:B------:R-:W-:Y:S02]  /*144c0*/  ULEA.HI UR12, UR12, UR11, URZ, 0x6 ;  /* 0x0000000b0c0c7291 */ /* 0x000fe4000f8f303f */
[----:B------:R-:W-:Y:S02]  /*144d0*/  UIMAD.WIDE.U32 UR8, UR8, UR9, URZ ;  /* 0x00000009080872a5 */ /* 0x000fe4000f8e003f */
[----:B------:R-:W-:Y:S02]  /*144e0*/  ULOP3.LUT UR6, URZ, UR10, URZ, 0x33, !UPT ;  /* 0x0000000a3f067292 */ /* 0x000fe4000f8e333f */
[----:B------:R-:W-:Y:S01]  /*144f0*/  USHF.R.S32.HI UR19, URZ, 0x6, UR12 ;  /* 0x000000063f137899 */ /* 0x000fe2000801140c */
[----:B------:R-:W-:Y:S01]  /*14500*/  ULDC UR10, c[0x0][0x14] ;  /* 0x00000500000a7ab9 */ /* 0x000fe20000000800 */
[----:B------:R-:W-:Y:S02]  /*14510*/  ULOP3.LUT UR26, UR7, 0x2, URZ, 0xfc, !UPT ;  /* 0x00000002071a7892 */ /* 0x000fe4000f8efc3f */
[----:B------:R-:W-:-:S02]  /*14520*/  UIMAD.WIDE.U32 UR22, UR8, UR10, URZ ;  /* 0x0000000a081672a5 */ /* 0x000fc4000f8e003f */
[----:B------:R-:W-:Y:S01]  /*14530*/  UIMAD UR13, UR9, UR10, URZ ;  /* 0x0000000a090d72a4 */ /* 0x000fe2000f8e023f */
[C---:B0-----:R-:W-:Y:S01]  /*14540*/  IMAD.SHL.U32 R8, R0.reuse, 0x20, RZ ;  /* 0x0000002000087824 */ /* 0x041fe200078e00ff */
[----:B------:R-:W-:Y:S01]  /*14550*/  UIADD3 UR27, UR19, 0x1, URZ ;  /* 0x00000001131b7890 */ /* 0x000fe2000fffe03f */
[----:B------:R-:W-:Y:S01]  /*14560*/  IMAD.SHL.U32 R0, R0, 0x800, RZ ;  /* 0x0000080000007824 */ /* 0x000fe200078e00ff */
[----:B------:R-:W-:Y:S02]  /*14570*/  UIADD3 UR13, UR23, UR13, URZ ;  /* 0x0000000d170d7290 */ /* 0x000fe4000fffe03f */
[----:B------:R-:W-:Y:S01]  /*14580*/  LOP3.LUT R8, R8, 0x20, RZ, 0xc0, !PT ;  /* 0x0000002008087812 */ /* 0x000fe200078ec0ff */
[----:B------:R-:W-:Y:S01]  /*14590*/  ULDC.64 UR24, c[0x0][0x198] ;  /* 0x0000660000187ab9 */ /* 0x000fe20000000a00 */
[----:B------:R-:W-:-:S08]  /*145a0*/  LOP3.LUT R0, R0, 0x800, RZ, 0xc0, !PT ;  /* 0x0000080000007812 */ /* 0x000fd000078ec0ff */
.L_x_90:
[----:B------:R-:W-:-:S03]  /*145b0*/  UMOV UR8, 0xffffffff ;  /* 0xffffffff00087882 */ /* 0x000fc60000000000 */
[----:B------:R-:W-:Y:S05]  /*145c0*/  BRA.DIV UR8, `(.L_x_80) ;  /* 0x0000001208247947 */ /* 0x000fea000b800000 */
[----:B------:R-:W-:-:S13]  /*145d0*/  ELECT P0, URZ, PT ;  /* 0x00000000003f782f */ /* 0x000fda0003800000 */
.L_x_103:
[----:B------:R-:W0:Y:S01]  /*145e0*/  LDC R2, c[0x0][0x28c] ;  /* 0x0000a300ff027b82 */ /* 0x000e220000000800 */
[----:B------:R-:W-:Y:S01]  /*145f0*/  BSSY B1, `(.L_x_81) ;  /* 0x000003a000017945 */ /* 0x000fe20003800000 */
[----:B0-----:R-:W-:-:S13]  /*14600*/  ISETP.LT.OR P0, PT, R2, 0x1, !P0 ;  /* 0x000000010200780c */ /* 0x001fda0004701670 */
[----:B------:R-:W-:Y:S05]  /*14610*/  @P0 BRA `(.L_x_82) ;  /* 0x0000000000dc0947 */ /* 0x000fea0003800000 */
[----:B------:R-:W-:Y:S02]  /*14620*/  IMAD R7, R7, 0x40, R8 ;  /* 0x0000004007077824 */ /* 0x000fe400078e0208 */
[----:B------:R-:W-:Y:S02]  /*14630*/  IMAD.SHL.U32 R10, R5, 0x200, RZ ;  /* 0x00000200050a7824 */ /* 0x000fe400078e00ff */
[----:B------:R-:W-:Y:S02]  /*14640*/  IMAD.MOV.U32 R15, RZ, RZ, RZ ;  /* 0x000000ffff0f7224 */ /* 0x000fe400078e00ff */
[----:B------:R-:W-:Y:S02]  /*14650*/  IMAD.U32 R16, RZ, RZ, UR27 ;  /* 0x0000001bff107e24 */ /* 0x000fe4000f8e00ff */
[----:B------:R-:W-:Y:S02]  /*14660*/  IMAD.MOV.U32 R2, RZ, RZ, R9 ;  /* 0x000000ffff027224 */ /* 0x000fe400078e0009 */
[----:B------:R-:W-:-:S07]  /*14670*/  IMAD.MOV.U32 R3, RZ, RZ, R12 ;  /* 0x000000ffff037224 */ /* 0x000fce00078e000c */
.L_x_85:
[----:B------:R-:W0:Y:S01]  /*14680*/  S2R R5, SR_CgaCtaId ;  /* 0x0000000000057919 */ /* 0x000e220000008800 */
[----:B------:R-:W-:Y:S01]  /*14690*/  MOV R4, 0x400 ;  /* 0x0000040000047802 */ /* 0x000fe20000000f00 */
[----:B------:R-:W1:Y:S03]  /*146a0*/  S2R R17, SR_TID.X ;  /* 0x0000000000117919 */ /* 0x000e660000002100 */
[----:B0-----:R-:W-:Y:S02]  /*146b0*/  LEA R14, R5, R4, 0x18 ;  /* 0x00000004050e7211 */ /* 0x001fe400078ec0ff */
[----:B------:R-:W-:Y:S02]  /*146c0*/  SHF.L.U32 R4, R2, 0x1f, RZ ;  /* 0x0000001f02047819 */ /* 0x000fe400000006ff */
[----:B-1----:R-:W-:Y:S01]  /*146d0*/  LOP3.LUT P1, RZ, R17, 0x7f, RZ, 0xc0, !PT ;  /* 0x0000007f11ff7812 */ /* 0x002fe2000782c0ff */
[----:B------:R-:W-:-:S04]  /*146e0*/  IMAD R13, R3, 0x8, R14 ;  /* 0x00000008030d7824 */ /* 0x000fc800078e020e */
[----:B------:R-:W0:Y:S08]  /*146f0*/  SYNCS.PHASECHK.TRANS64.TRYWAIT P0, [R13+URZ+0x30], R4 ;  /* 0x000030040d0075a7 */ /* 0x000e30000800017f */
[----:B------:R-:W1:Y:S01]  /*14700*/  @!P1 LDC R5, c[0x0][0x500] ;  /* 0x00014000ff059b82 */ /* 0x000e620000000800 */
[----:B0-----:R-:W-:Y:S05]  /*14710*/  @!P0 BRA `(.L_x_83) ;  /* 0x0000000c00f08947 */ /* 0x001fea0003800000 */
.L_x_104:
[----:B------:R-:W-:Y:S01]  /*14720*/  UPRMT UR8, UR26, 0x9910, URZ ;  /* 0x000099101a087896 */ /* 0x000fe2000800003f */
[----:B-1----:R1:W-:Y:S03]  /*14730*/  @!P1 SYNCS.ARRIVE.TRANS64 RZ, [R13+URZ], R5 ;  /* 0x000000050dff99a7 */ /* 0x0023e6000800003f */
[----:B------:R-:W-:-:S06]  /*14740*/  UISETP.NE.AND UP0, UPT, UR8, 0x2, UPT ;  /* 0x000000020800788c */ /* 0x000fcc000bf05270 */
[----:B------:R-:W-:-:S13]  /*14750*/  PLOP3.LUT P0, PT, PT, PT, UP0, 0x80, 0x0 ;  /* 0x000000000000781c */ /* 0x000fda0003f0f008 */
[----:B-1----:R-:W-:Y:S05]  /*14760*/  @P0 BRA `(.L_x_84) ;  /* 0x0000000000040947 */ /* 0x002fea0003800000 */
[----:B------:R-:W-:Y:S01]  /*14770*/  BPT.TRAP 0x1 ;  /* 0x000000040000795c */ /* 0x000fe20000300000 */
.L_x_84:
[C---:B0-----:R-:W-:Y:S01]  /*14780*/  IMAD R4, R3.reuse, 0x8000, R14 ;  /* 0x0000800003047824 */ /* 0x041fe200078e020e */
[----:B------:R-:W-:Y:S01]  /*14790*/  R2UR UR18, R14 ;  /* 0x000000000e1272ca */ /* 0x000fe200000e0000 */
[----:B------:R-:W-:Y:S01]  /*147a0*/  IMAD R5, R3, 0x1000, R0 ;  /* 0x0000100003057824 */ /* 0x000fe200078e0200 */
[----:B------:R-:W-:Y:S01]  /*147b0*/  R2UR UR20, R10 ;  /* 0x000000000a1472ca */ /* 0x000fe200000e0000 */
[----:B------:R-:W-:Y:S01]  /*147c0*/  VIADD R16, R16, 0xffffffff ;  /* 0xffffffff10107836 */ /* 0x000fe20000000000 */
[----:B------:R-:W-:Y:S01]  /*147d0*/  R2UR UR8, R4 ;  /* 0x00000000040872ca */ /* 0x000fe200000e0000 */
[----:B------:R-:W-:Y:S01]  /*147e0*/  UIADD3 UR14, UP0, UR24, 0xf0, URZ ;  /* 0x000000f0180e7890 */ /* 0x000fe2000ff1e03f */
[----:B------:R-:W-:Y:S01]  /*147f0*/  R2UR UR11, R5 ;  /* 0x00000000050b72ca */ /* 0x000fe200000e0000 */
[----:B------:R-:W-:Y:S01]  /*14800*/  UIADD3 UR28, UP1, UR24, 0x1f0, URZ ;  /* 0x000001f0181c7890 */ /* 0x000fe2000ff3e03f */
[----:B------:R-:W-:Y:S01]  /*14810*/  R2UR UR9, R13 ;  /* 0x000000000d0972ca */ /* 0x000fe200000e0000 */
[----:B------:R-:W-:Y:S01]  /*14820*/  UIADD3.X UR15, URZ, UR25, URZ, UP0, !UPT ;  /* 0x000000193f0f7290 */ /* 0x000fe200087fe43f */
[----:B------:R-:W-:Y:S01]  /*14830*/  R2UR UR10, R15 ;  /* 0x000000000f0a72ca */ /* 0x000fe200000e0000 */
[----:B------:R-:W-:Y:S01]  /*14840*/  VIADD R3, R3, 0x1 ;  /* 0x0000000103037836 */ /* 0x000fe20000000000 */
[----:B------:R-:W-:Y:S01]  /*14850*/  R2UR UR12, R6 ;  /* 0x00000000060c72ca */ /* 0x000fe200000e0000 */
[----:B------:R-:W-:Y:S01]  /*14860*/  UIADD3.X UR29, URZ, UR25, URZ, UP1, !UPT ;  /* 0x000000193f1d7290 */ /* 0x000fe20008ffe43f */
[----:B------:R-:W-:Y:S01]  /*14870*/  R2UR UR21, R7 ;  /* 0x00000000071572ca */ /* 0x000fe200000e0000 */
[----:B------:R-:W-:Y:S01]  /*14880*/  UMOV UR16, 0x0 ;  /* 0x0000000000107882 */ /* 0x000fe20000000000 */
[----:B------:R-:W-:Y:S01]  /*14890*/  ISETP.GT.AND P1, PT, R16, 0x1, PT ;  /* 0x000000011000780c */ /* 0x000fe20003f24270 */
[----:B------:R-:W-:Y:S01]  /*148a0*/  UIADD3 UR8, UR8, 0x180, URZ ;  /* 0x0000018008087890 */ /* 0x000fe2000fffe03f */
[----:B------:R-:W-:Y:S01]  /*148b0*/  ISETP.NE.AND P0, PT, R3, 0x6, PT ;  /* 0x000000060300780c */ /* 0x000fe20003f05270 */
[----:B------:R-:W-:Y:S01]  /*148c0*/  UIADD3 UR18, UR18, 0x30180, UR11 ;  /* 0x0003018012127890 */ /* 0x000fe2000fffe00b */
[----:B------:R-:W-:Y:S01]  /*148d0*/  VIADD R15, R15, 0x40 ;  /* 0x000000400f0f7836 */ /* 0x000fe20000000000 */
[----:B------:R-:W-:Y:S01]  /*148e0*/  UMOV UR17, 0x10000000 ;  /* 0x1000000000117882 */ /* 0x000fe20000000000 */
[----:B------:R-:W-:Y:S01]  /*148f0*/  UMOV UR11, UR20 ;  /* 0x00000014000b7c82 */ /* 0x000fe20008000000 */
[----:B------:R-:W-:Y:S01]  /*14900*/  UMOV UR30, 0x30000 ;  /* 0x00030000001e7882 */ /* 0x000fe20000000000 */
[----:B------:R-:W-:-:S02]  /*14910*/  SEL R5, RZ, 0x1, P0 ;  /* 0x00000001ff057807 */ /* 0x000fc40000000000 */
[----:B------:R0:W-:Y:S01]  /*14920*/  UTMALDG.3D [UR8], [UR14], desc[UR16] ;  /* 0x000010080e0075b4 */ /* 0x0001e20008011000 */
[----:B------:R-:W-:Y:S02]  /*14930*/  SEL R3, R3, RZ, P0 ;  /* 0x000000ff03037207 */ /* 0x000fe40000000000 */
[----:B------:R-:W-:Y:S01]  /*14940*/  LOP3.LUT R2, R2, R5, RZ, 0x3c, !PT ;  /* 0x0000000502027212 */ /* 0x000fe200078e3cff */
[----:B0-----:R-:W-:Y:S01]  /*14950*/  UMOV UR11, UR21 ;  /* 0x00000015000b7c82 */ /* 0x001fe20008000000 */
[----:B------:R-:W-:Y:S02]  /*14960*/  UMOV UR8, UR18 ;  /* 0x0000001200087c82 */ /* 0x000fe40008000000 */
[----:B------:R0:W-:Y:S02]  /*14970*/  UTMALDG.3D.MULTICAST [UR8], [UR28], UR30, desc[UR16] ;  /* 0x000010081c0073b4 */ /* 0x0001e4000801181e */
[----:B0-----:R-:W-:Y:S05]  /*14980*/  @P1 BRA `(.L_x_85) ;  /* 0xfffffffc003c1947 */ /* 0x001fea000383ffff */
.L_x_82:
[----:B------:R-:W-:Y:S05]  /*14990*/  BSYNC B1 ;  /* 0x0000000000017941 */ /* 0x000fea0003800000 */
.L_x_81:
[----:B------:R-:W2:Y:S01]  /*149a0*/  LDL.LU R17, [R1+0x84] ;  /* 0x0000840001117983 */ /* 0x000ea20000300800 */
[----:B------:R-:W-:Y:S01]  /*149b0*/  LOP3.LUT P1, RZ, R11, 0xff, RZ, 0xc0, !PT ;  /* 0x000000ff0bff7812 */ /* 0x000fe2000782c0ff */
[----:B------:R-:W-:Y:S01]  /*149c0*/  VIADD R5, R12, UR19 ;  /* 0x000000130c057c36 */ /* 0x000fe20008000000 */
[----:B------:R-:W-:Y:S01]  /*149d0*/  ULDC.64 UR8, c[0x0][0x650] ;  /* 0x0001940000087ab9 */ /* 0x000fe20000000a00 */
[----:B------:R-:W3:Y:S01]  /*149e0*/  LDL.LU R14, [R1+0x88] ;  /* 0x00008800010e7983 */ /* 0x000ee20000300800 */
[----:B------:R-:W-:Y:S01]  /*149f0*/  IMAD.U32 R6, RZ, RZ, UR19 ;  /* 0x00000013ff067e24 */ /* 0x000fe2000f8e00ff */
[----:B------:R-:W-:Y:S01]  /*14a00*/  UISETP.GE.U32.AND UP0, UPT, UR19, 0x6, UPT ;  /* 0x000000061300788c */ /* 0x000fe2000bf06070 */
[----:B------:R-:W-:Y:S01]  /*14a10*/  ISETP.GT.U32.AND P0, PT, R5, 0x5, PT ;  /* 0x000000050500780c */ /* 0x000fe20003f04070 */
[----:B------:R-:W-:Y:S01]  /*14a20*/  BSSY B1, `(.L_x_86) ;  /* 0x000006f000017945 */ /* 0x000fe20003800000 */
[----:B------:R-:W-:Y:S01]  /*14a30*/  IMAD.MOV.U32 R7, RZ, RZ, -0x1 ;  /* 0xffffffffff077424 */ /* 0x000fe200078e00ff */
[----:B------:R-:W-:-:S02]  /*14a40*/  PRMT R11, RZ, 0x7610, R11 ;  /* 0x00007610ff0b7816 */ /* 0x000fc4000000000b */
[----:B------:R-:W-:Y:S01]  /*14a50*/  ISETP.LT.U32.AND P0, PT, R6, 0x6, P0 ;  /* 0x000000060600780c */ /* 0x000fe20000701070 */
[----:B------:R-:W-:Y:S01]  /*14a60*/  IMAD.MOV.U32 R6, RZ, RZ, -0x1 ;  /* 0xffffffffff067424 */ /* 0x000fe200078e00ff */
[----:B------:R-:W0:Y:S01]  /*14a70*/  @P1 S2R R3, SR_CgaCtaId ;  /* 0x0000000000031919 */ /* 0x000e220000008800 */
[----:B------:R-:W-:Y:S02]  /*14a80*/  @P1 MOV R2, 0x400 ;  /* 0x0000040000021802 */ /* 0x000fe40000000f00 */
[----:B------:R-:W-:Y:S02]  /*14a90*/  PLOP3.LUT P2, PT, PT, PT, UP0, 0x80, 0x0 ;  /* 0x000000000000781c */ /* 0x000fe40003f4f008 */
[----:B0-----:R-:W-:Y:S01]  /*14aa0*/  @P1 LEA R4, R3, R2, 0x18 ;  /* 0x0000000203041211 */ /* 0x001fe200078ec0ff */
[----:B------:R-:W-:Y:S01]  /*14ab0*/  IMAD.WIDE.U32 R2, R5, -0x55555555, RZ ;  /* 0xaaaaaaab05027825 */ /* 0x000fe200078e00ff */
[----:B------:R-:W-:Y:S02]  /*14ac0*/  SEL R2, RZ, 0x1, !P0 ;  /* 0x00000001ff027807 */ /* 0x000fe40004000000 */
[----:B------:R0:W-:Y:S02]  /*14ad0*/  @P1 SYNCS.ARRIVE.TRANS64.A1T0 RZ, [R4+URZ+0x78], RZ ;  /* 0x000078ff04ff19a7 */ /* 0x0001e4000810003f */
[----:B------:R-:W-:-:S02]  /*14ae0*/  LOP3.LUT R9, R9, R2, RZ, 0x3c, !PT ;  /* 0x0000000209097212 */ /* 0x000fc400078e3cff */
[----:B------:R-:W-:Y:S02]  /*14af0*/  PRMT R2, RZ, 0x7610, R2 ;  /* 0x00007610ff027816 */ /* 0x000fe40000000002 */
[----:B0-----:R-:W-:-:S04]  /*14b00*/  SHF.R.U32.HI R4, RZ, 0x2, R3 ;  /* 0x00000002ff047819 */ /* 0x001fc80000011603 */
[----:B------:R-:W-:Y:S01]  /*14b10*/  @P2 LOP3.LUT R9, R9, 0x1, R4, 0x78, !PT ;  /* 0x0000000109092812 */ /* 0x000fe200078e7804 */
[----:B------:R-:W-:Y:S02]  /*14b20*/  IMAD R12, R4, -0x6, R5 ;  /* 0xfffffffa040c7824 */ /* 0x000fe400078e0205 */
[----:B------:R-:W-:Y:S01]  /*14b30*/  IMAD.MOV.U32 R5, RZ, RZ, -0x1 ;  /* 0xffffffffff057424 */ /* 0x000fe200078e00ff */
[----:B---3--:R-:W-:-:S04]  /*14b40*/  IADD3 R14, P1, R14, UR22, RZ ;  /* 0x000000160e0e7c10 */ /* 0x008fc8000ff3e0ff */
[----:B--2---:R-:W-:Y:S01]  /*14b50*/  IADD3.X R17, R17, UR13, RZ, P1, !PT ;  /* 0x0000000d11117c10 */ /* 0x004fe20008ffe4ff */
[----:B------:R0:W-:Y:S01]  /*14b60*/  STL [R1+0x88], R14 ;  /* 0x0000880e01007387 */ /* 0x0001e20000100800 */
[----:B------:R-:W-:-:S03]  /*14b70*/  ISETP.GE.U32.AND P0, PT, R14, UR8, PT ;  /* 0x000000080e007c0c */ /* 0x000fc6000bf06070 */
[----:B------:R0:W-:Y:S01]  /*14b80*/  STL [R1+0x84], R17 ;  /* 0x0000841101007387 */ /* 0x0001e20000100800 */
[----:B------:R-:W-:-:S13]  /*14b90*/  ISETP.GE.U32.AND.EX P0, PT, R17, UR9, PT, P0 ;  /* 0x0000000911007c0c */ /* 0x000fda000bf06100 */
[----:B0-----:R-:W-:Y:S05]  /*14ba0*/  @P0 BRA `(.L_x_87) ;  /* 0x0000000400580947 */ /* 0x001fea0003800000 */
[----:B------:R-:W-:Y:S01]  /*14bb0*/  ULDC.64 UR8, c[0x0][0x628] ;  /* 0x00018a0000087ab9 */ /* 0x000fe20000000a00 */
[----:B------:R-:W0:Y:S01]  /*14bc0*/  S2R R13, SR_CTAID.X ;  /* 0x00000000000d7919 */ /* 0x000e220000002500 */
[----:B------:R-:W-:Y:S01]  /*14bd0*/  ISETP.NE.U32.AND P0, PT, RZ, UR8, PT ;  /* 0x00000008ff007c0c */ /* 0x000fe2000bf05070 */
[----:B------:R-:W-:Y:S01]  /*14be0*/  ULDC UR11, c[0x0][0x630] ;  /* 0x00018c00000b7ab9 */ /* 0x000fe20000000800 */
[----:B------:R-:W-:Y:S01]  /*14bf0*/  IMAD.MOV.U32 R2, RZ, RZ, R14 ;  /* 0x000000ffff027224 */ /* 0x000fe200078e000e */
[----:B------:R-:W1:Y:S01]  /*14c00*/  S2R R10, SR_CTAID.Y ;  /* 0x00000000000a7919 */ /* 0x000e620000002600 */
[----:B------:R-:W-:Y:S01]  /*14c10*/  ISETP.NE.AND.EX P0, PT, RZ, UR9, PT, P0 ;  /* 0x00000009ff007c0c */ /* 0x000fe2000bf05300 */
[----:B------:R-:W-:-:S12]  /*14c20*/  IMAD.MOV.U32 R3, RZ, RZ, R17 ;  /* 0x000000ffff037224 */ /* 0x000fd800078e0011 */
[----:B------:R-:W-:Y:S05]  /*14c30*/  @!P0 BRA `(.L_x_88) ;  /* 0x0000000000288947 */ /* 0x000fea0003800000 */
[----:B------:R-:W-:Y:S02]  /*14c40*/  ULDC UR10, c[0x0][0x634] ;  /* 0x00018d00000a7ab9 */ /* 0x000fe40000000800 */
[----:B------:R-:W-:-:S05]  /*14c50*/  IADD3 R7, P0, R14, UR10, RZ ;  /* 0x0000000a0e077c10 */ /* 0x000fca000ff1e0ff */
[----:B------:R-:W-:-:S04]  /*14c60*/  IMAD.X R15, RZ, RZ, R17, P0 ;  /* 0x000000ffff0f7224 */ /* 0x000fc800000e0611 */
[----:B------:R-:W-:-:S04]  /*14c70*/  IMAD.WIDE.U32 R4, R15, UR8, RZ ;  /* 0x000000080f047c25 */ /* 0x000fc8000f8e00ff */
[----:B------:R-:W-:-:S04]  /*14c80*/  IMAD.WIDE.U32 R4, P0, R7, UR9, R4 ;  /* 0x0000000907047c25 */ /* 0x000fc8000f800004 */
[----:B------:R-:W-:-:S04]  /*14c90*/  IMAD.WIDE.U32 R6, R7, UR8, RZ ;  /* 0x0000000807067c25 */ /* 0x000fc8000f8e00ff */
[----:B------:R-:W-:Y:S01]  /*14ca0*/  IMAD.X R3, RZ, RZ, RZ, P0 ;  /* 0x000000ffff037224 */ /* 0x000fe200000e06ff */
[----:B------:R-:W-:Y:S01]  /*14cb0*/  IADD3 RZ, P0, R7, R4, RZ ;  /* 0x0000000407ff7210 */ /* 0x000fe20007f1e0ff */
[----:B------:R-:W-:-:S04]  /*14cc0*/  IMAD.MOV.U32 R2, RZ, RZ, R5 ;  /* 0x000000ffff027224 */ /* 0x000fc800078e0005 */
[----:B------:R-:W-:-:S08]  /*14cd0*/  IMAD.WIDE.U32.X R2, R15, UR9, R2, P0 ;  /* 0x000000090f027c25 */ /* 0x000fd000080e0402 */
.L_x_88:
[--C-:B------:R-:W-:Y:S01]  /*14ce0*/  SHF.R.U64 R6, R2, UR11, R3.reuse ;  /* 0x0000000b02067c19 */ /* 0x100fe20008001203 */
[----:B------:R-:W-:Y:S01]  /*14cf0*/  ULDC.64 UR8, c[0x0][0x620] ;  /* 0x0001880000087ab9 */ /* 0x000fe20000000a00 */
[----:B------:R-:W-:Y:S01]  /*14d00*/  SHF.R.U32.HI R2, RZ, UR11, R3 ;  /* 0x0000000bff027c19 */ /* 0x000fe20008011603 */
[----:B------:R-:W-:Y:S01]  /*14d10*/  IMAD.MOV.U32 R3, RZ, RZ, R17 ;  /* 0x000000ffff037224 */ /* 0x000fe200078e0011 */
[----:B------:R-:W-:Y:S01]  /*14d20*/  IADD3 R5, P0, RZ, -R6, RZ ;  /* 0x80000006ff057210 */ /* 0x000fe20007f1e0ff */
[----:B------:R-:W2:Y:S01]  /*14d30*/  LDC R18, c[0x0][0x144] ;  /* 0x00005100ff127b82 */ /* 0x000ea20000000800 */
[----:B0-----:R-:W-:Y:S01]  /*14d40*/  I2FP.F32.U32 R7, R13 ;  /* 0x0000000d00077245 */ /* 0x001fe20000201000 */
[----:B------:R-:W-:Y:S01]  /*14d50*/  ULDC.64 UR14, c[0x0][0x640] ;  /* 0x00019000000e7ab9 */ /* 0x000fe20000000a00 */
[----:B------:R-:W-:Y:S01]  /*14d60*/  ULDC UR10, c[0x0][0x608] ;  /* 0x00018200000a7ab9 */ /* 0x000fe20000000800 */
[----:B------:R-:W-:Y:S01]  /*14d70*/  IMAD.X R2, RZ, RZ, ~R2, P0 ;  /* 0x000000ffff027224 */ /* 0x000fe200000e0e02 */
[----:B------:R-:W-:-:S03]  /*14d80*/  ISETP.NE.U32.AND P0, PT, RZ, UR14, PT ;  /* 0x0000000eff007c0c */ /* 0x000fc6000bf05070 */
[----:B------:R-:W-:Y:S01]  /*14d90*/  IMAD R4, R2, UR8, RZ ;  /* 0x0000000802047c24 */ /* 0x000fe2000f8e02ff */
[----:B------:R-:W0:Y:S01]  /*14da0*/  LDC R15, c[0x0][0x148] ;  /* 0x00005200ff0f7b82 */ /* 0x000e220000000800 */
[----:B------:R-:W-:Y:S01]  /*14db0*/  IMAD.MOV.U32 R2, RZ, RZ, R14 ;  /* 0x000000ffff027224 */ /* 0x000fe200078e000e */
[----:B------:R-:W-:-:S03]  /*14dc0*/  ISETP.NE.AND.EX P0, PT, RZ, UR15, PT, P0 ;  /* 0x0000000fff007c0c */ /* 0x000fc6000bf05300 */
[----:B------:R-:W-:Y:S01]  /*14dd0*/  IMAD.WIDE.U32 R2, R5, UR8, R2 ;  /* 0x0000000805027c25 */ /* 0x000fe2000f8e0002 */
[----:B------:R-:W-:-:S03]  /*14de0*/  ULDC UR8, c[0x0][0x150] ;  /* 0x0000540000087ab9 */ /* 0x000fc60000000800 */
[----:B------:R-:W-:Y:S02]  /*14df0*/  IMAD R5, R5, UR9, R4 ;  /* 0x0000000905057c24 */ /* 0x000fe4000f8e0204 */
[----:B------:R-:W-:Y:S01]  /*14e00*/  FMUL R4, R7, UR8 ;  /* 0x0000000807047c20 */ /* 0x000fe20008400000 */
[----:B------:R-:W-:Y:S01]  /*14e10*/  ULDC UR8, c[0x0][0x618] ;  /* 0x0001860000087ab9 */ /* 0x000fe20000000800 */
[----:B------:R-:W-:Y:S01]  /*14e20*/  ULDC UR9, c[0x0][0x154] ;  /* 0x0000550000097ab9 */ /* 0x000fe20000000800 */
[----:B------:R-:W-:-:S03]  /*14e30*/  IMAD.IADD R3, R3, 0x1, R5 ;  /* 0x0000000103037824 */ /* 0x000fc600078e0205 */
[----:B------:R-:W3:Y:S02]  /*14e40*/  F2I.U32.TRUNC.NTZ R4, R4 ;  /* 0x0000000400047305 */ /* 0x000ee4000020f000 */
[----:B------:R-:W-:Y:S02]  /*14e50*/  SHF.R.U64 R7, R2, UR8, R3 ;  /* 0x0000000802077c19 */ /* 0x000fe40008001203 */
[----:B-1----:R-:W-:-:S05]  /*14e60*/  I2FP.F32.U32 R2, R10 ;  /* 0x0000000a00027245 */ /* 0x002fca0000201000 */
[----:B------:R-:W-:Y:S01]  /*14e70*/  FMUL R17, R2, UR9 ;  /* 0x0000000902117c20 */ /* 0x000fe20008400000 */
[----:B------:R-:W-:Y:S01]  /*14e80*/  SHF.R.U32.HI R2, RZ, UR8, R3 ;  /* 0x00000008ff027c19 */ /* 0x000fe20008011603 */
[----:B------:R-:W-:-:S03]  /*14e90*/  ULDC UR8, c[0x0][0x658] ;  /* 0x0001960000087ab9 */ /* 0x000fc60000000800 */
[--C-:B------:R-:W-:Y:S01]  /*14ea0*/  SHF.R.U64 R16, R7, UR10, R2.reuse ;  /* 0x0000000a07107c19 */ /* 0x100fe20008001202 */
[----:B------:R-:W1:Y:S01]  /*14eb0*/  F2I.U32.TRUNC.NTZ R17, R17 ;  /* 0x0000001100117305 */ /* 0x000e62000020f000 */
[----:B------:R-:W-:Y:S01]  /*14ec0*/  SHF.R.U32.HI R3, RZ, UR10, R2 ;  /* 0x0000000aff037c19 */ /* 0x000fe20008011602 */
[----:B---3--:R-:W-:-:S03]  /*14ed0*/  IMAD.MOV R4, RZ, RZ, -R4 ;  /* 0x000000ffff047224 */ /* 0x008fc600078e0a04 */
[----:B------:R-:W-:Y:S01]  /*14ee0*/  SHF.R.U64 R14, R16, UR8, R3 ;  /* 0x00000008100e7c19 */ /* 0x000fe20008001203 */
[----:B--2---:R-:W-:Y:S01]  /*14ef0*/  IMAD R13, R18, R4, R13 ;  /* 0x00000004120d7224 */ /* 0x004fe200078e020d */
[----:B------:R-:W-:-:S03]  /*14f00*/  SHF.R.U32.HI R19, RZ, UR8, R3 ;  /* 0x00000008ff137c19 */ /* 0x000fc60008011603 */
[----:B------:R-:W-:Y:S02]  /*14f10*/  IMAD.MOV.U32 R2, RZ, RZ, R14 ;  /* 0x000000ffff027224 */ /* 0x000fe400078e000e */
[----:B------:R-:W-:Y:S01]  /*14f20*/  IMAD.MOV.U32 R3, RZ, RZ, R19 ;  /* 0x000000ffff037224 */ /* 0x000fe200078e0013 */
[----:B------:R-:W-:Y:S06]  /*14f30*/  @!P0 BRA `(.L_x_89) ;  /* 0x0000000000288947 */ /* 0x000fec0003800000 */
[----:B------:R-:W-:Y:S02]  /*14f40*/  ULDC UR8, c[0x0][0x64c] ;  /* 0x0001930000087ab9 */ /* 0x000fe40000000800 */
[----:B------:R-:W-:-:S05]  /*14f50*/  IADD3 R3, P0, R14, UR8, RZ ;  /* 0x000000080e037c10 */ /* 0x000fca000ff1e0ff */
[----:B------:R-:W-:-:S04]  /*14f60*/  IMAD.X R19, RZ, RZ, R19, P0 ;  /* 0x000000ffff137224 */ /* 0x000fc800000e0613 */
[----:B------:R-:W-:-:S04]  /*14f70*/  IMAD.WIDE.U32 R4, R19, UR14, RZ ;  /* 0x0000000e13047c25 */ /* 0x000fc8000f8e00ff */
[----:B------:R-:W-:-:S04]  /*14f80*/  IMAD.WIDE.U32 R4, P0, R3, UR15, R4 ;  /* 0x0000000f03047c25 */ /* 0x000fc8000f800004 */
[----:B------:R-:W-:-:S04]  /*14f90*/  IMAD.WIDE.U32 R2, R3, UR14, RZ ;  /* 0x0000000e03027c25 */ /* 0x000fc8000f8e00ff */
[----:B------:R-:W-:Y:S01]  /*14fa0*/  IMAD.MOV.U32 R2, RZ, RZ, R5 ;  /* 0x000000ffff027224 */ /* 0x000fe200078e0005 */
[----:B------:R-:W-:Y:S01]  /*14fb0*/  IADD3 RZ, P1, R3, R4, RZ ;  /* 0x0000000403ff7210 */ /* 0x000fe20007f3e0ff */
[----:B------:R-:W-:-:S04]  /*14fc0*/  IMAD.X R3, RZ, RZ, RZ, P0 ;  /* 0x000000ffff037224 */ /* 0x000fc800000e06ff */
[----:B------:R-:W-:-:S08]  /*14fd0*/  IMAD.WIDE.U32.X R2, R19, UR15, R2, P1 ;  /* 0x0000000f13027c25 */ /* 0x000fd000088e0402 */
.L_x_89:
[----:B------:R-:W2:Y:S01]  /*14fe0*/  LDC R4, c[0x0][0x65c] ;  /* 0x00019700ff047b82 */ /* 0x000ea20000000800 */
[----:B------:R-:W-:Y:S01]  /*14ff0*/  ULDC UR8, c[0x0][0x648] ;  /* 0x0001920000087ab9 */ /* 0x000fe20000000800 */
[----:B------:R-:W-:Y:S01]  /*15000*/  LOP3.LUT R16, R16, UR6, RZ, 0xc0, !PT ;  /* 0x0000000610107c12 */ /* 0x000fe2000f8ec0ff */
[----:B-1----:R-:W-:Y:S01]  /*15010*/  IMAD.MOV R17, RZ, RZ, -R17 ;  /* 0x000000ffff117224 */ /* 0x002fe200078e0a11 */
[----:B------:R-:W-:Y:S01]  /*15020*/  SHF.R.U64 R3, R2, UR8, R3 ;  /* 0x0000000802037c19 */ /* 0x000fe20008001203 */
[----:B------:R-:W-:Y:S01]  /*15030*/  ULDC UR8, c[0x0][0x638] ;  /* 0x00018e0000087ab9 */ /* 0x000fe20000000800 */
[----:B------:R-:W-:Y:S01]  /*15040*/  LOP3.LUT R7, R7, UR4, RZ, 0xc0, !PT ;  /* 0x0000000407077c12 */ /* 0x000fe2000f8ec0ff */
[----:B------:R-:W-:Y:S01]  /*15050*/  ULDC UR9, c[0x0][0x610] ;  /* 0x0001840000097ab9 */ /* 0x000fe20000000800 */
[----:B------:R-:W-:Y:S02]  /*15060*/  IMAD.MOV.U32 R2, RZ, RZ, 0x1 ;  /* 0x00000001ff027424 */ /* 0x000fe400078e00ff */
[----:B------:R-:W-:-:S02]  /*15070*/  IMAD.MOV R5, RZ, RZ, -R3 ;  /* 0x000000ffff057224 */ /* 0x000fc400078e0a03 */
[----:B------:R-:W-:Y:S02]  /*15080*/  IMAD R16, R3, UR5, R16 ;  /* 0x0000000503107c24 */ /* 0x000fe4000f8e0210 */
[----:B------:R-:W-:Y:S01]  /*15090*/  IMAD R14, R5, UR8, R14 ;  /* 0x00000008050e7c24 */ /* 0x000fe2000f8e020e */
[----:B------:R-:W-:-:S03]  /*150a0*/  ULDC UR8, c[0x0][0x600] ;  /* 0x0001800000087ab9 */ /* 0x000fc60000000800 */
[----:B------:R-:W-:Y:S01]  /*150b0*/  IMAD R14, R14, UR8, R7 ;  /* 0x000000080e0e7c24 */ /* 0x000fe2000f8e0207 */
[----:B--2---:R-:W-:-:S13]  /*150c0*/  ISETP.NE.AND P0, PT, R4, 0x1, PT ;  /* 0x000000010400780c */ /* 0x004fda0003f05270 */
[----:B0-----:R-:W-:-:S04]  /*150d0*/  @P0 IMAD R13, R15, R17, R10 ;  /* 0x000000110f0d0224 */ /* 0x001fc800078e020a */
[----:B------:R-:W-:-:S05]  /*150e0*/  IMAD R13, R16, UR9, R13 ;  /* 0x00000009100d7c24 */ /* 0x000fca000f8e020d */
[----:B------:R-:W-:Y:S02]  /*150f0*/  SEL R7, R14, R13, !P0 ;  /* 0x0000000d0e077207 */ /* 0x000fe40004000000 */
[----:B------:R-:W-:-:S07]  /*15100*/  SEL R5, R13, R14, !P0 ;  /* 0x0000000e0d057207 */ /* 0x000fce0004000000 */
.L_x_87:
[----:B------:R-:W-:Y:S05]  /*15110*/  BSYNC B1 ;  /* 0x0000000000017941 */ /* 0x000fea0003800000 */
.L_x_86:
[----:B------:R-:W-:-:S13]  /*15120*/  LOP3.LUT P0, RZ, R2, 0xff, RZ, 0xc0, !PT ;  /* 0x000000ff02ff7812 */ /* 0x000fda000780c0ff */
[----:B------:R-:W-:Y:S05]  /*15130*/  @P0 BRA `(.L_x_90) ;  /* 0xfffffff4001c0947 */ /* 0x000fea000383ffff */
[----:B------:R-:W-:Y:S05]  /*15140*/  BSYNC B0 ;  /* 0x0000000000007941 */ /* 0x000fea0003800000 */
.L_x_79:
[----:B------:R-:W-:-:S03]  /*15150*/  UMOV UR8, 0xffffffff ;  /* 0xffffffff00087882 */ /* 0x000fc60000000000 */
[----:B------:R-:W-:Y:S05]  /*15160*/  BRA.DIV UR8, `(.L_x_91) ;  /* 0x0000000608707947 */ /* 0x000fea000b800000 */
[----:B------:R-:W-:-:S13]  /*15170*/  ELECT P0, URZ, PT ;  /* 0x00000000003f782f */ /* 0x000fda0003800000 */
.L_x_107:
[----:B------:R-:W-:Y:S04]  /*15180*/  BSSY B0, `(.L_x_92) ;  /* 0x000003e000007945 */ /* 0x000fe80003800000 */
[----:B------:R-:W-:Y:S05]  /*15190*/  @!P0 BRA `(.L_x_93) ;  /* 0x0000000000f08947 */ /* 0x000fea0003800000 */
[----:B------:R-:W-:-:S04]  /*151a0*/  ULOP3.LUT UR8, UR7, 0x2, URZ, 0xfc, !UPT ;  /* 0x0000000207087892 */ /* 0x000fc8000f8efc3f */
[----:B------:R-:W-:-:S06]  /*151b0*/  UISETP.NE.AND UP0, UPT, UR8, 0x3, UPT ;  /* 0x000000030800788c */ /* 0x000fcc000bf05270 */
[----:B------:R-:W-:-:S13]  /*151c0*/  PLOP3.LUT P0, PT, PT, PT, UP0, 0x80, 0x0 ;  /* 0x000000000000781c */ /* 0x000fda0003f0f008 */
[----:B------:R-:W-:Y:S05]  /*151d0*/  @!P0 BRA `(.L_x_94) ;  /* 0x0000000000048947 */ /* 0x000fea0003800000 */
[----:B------:R-:W-:Y:S01]  /*151e0*/  BPT.TRAP 0x1 ;  /* 0x000000040000795c */ /* 0x000fe20000300000 */
.L_x_94:
[----:B------:R-:W0:Y:S01]  /*151f0*/  S2R R3, SR_CgaCtaId ;  /* 0x0000000000037919 */ /* 0x000e220000008800 */
[----:B------:R-:W-:Y:S02]  /*15200*/  MOV R0, 0x400 ;  /* 0x0000040000007802 */ /* 0x000fe40000000f00 */
[----:B------:R-:W-:Y:S02]  /*15210*/  SHF.L.U32 R2, R9, 0x1f, RZ ;  /* 0x0000001f09027819 */ /* 0x000fe400000006ff */
[----:B0-----:R-:W-:-:S05]  /*15220*/  LEA R3, R3, R0, 0x18 ;  /* 0x0000000003037211 */ /* 0x001fca00078ec0ff */
[----:B------:R-:W-:-:S04]  /*15230*/  VIADD R3, R3, 0x30 ;  /* 0x0000003003037836 */ /* 0x000fc80000000000 */
[C---:B------:R-:W-:Y:S02]  /*15240*/  IMAD R5, R12.reuse, 0x8, R3 ;  /* 0x000000080c057824 */ /* 0x040fe400078e0203 */
[----:B------:R-:W-:Y:S02]  /*15250*/  VIADD R12, R12, 0x1 ;  /* 0x000000010c0c7836 */ /* 0x000fe40000000000 */
[----:B------:R-:W0:Y:S03]  /*15260*/  SYNCS.PHASECHK.TRANS64.TRYWAIT P0, [R5+URZ], R2 ;  /* 0x00000002050075a7 */ /* 0x000e26000800017f */
[----:B------:R-:W-:-:S04]  /*15270*/  ISETP.NE.AND P1, PT, R12, 0x6, PT ;  /* 0x000000060c00780c */ /* 0x000fc80003f25270 */
[----:B------:R-:W-:Y:S02]  /*15280*/  SEL R0, RZ, 0x1, P1 ;  /* 0x00000001ff007807 */ /* 0x000fe40000800000 */
[----:B------:R-:W-:Y:S02]  /*15290*/  SEL R12, R12, RZ, P1 ;  /* 0x000000ff0c0c7207 */ /* 0x000fe40000800000 */
[----:B------:R-:W-:-:S03]  /*152a0*/  LOP3.LUT R9, R9, R0, RZ, 0x3c, !PT ;  /* 0x0000000009097212 */ /* 0x000fc600078e3cff */
[----:B------:R-:W-:Y:S01]  /*152b0*/  IMAD R7, R12, 0x8, R3 ;  /* 0x000000080c077824 */ /* 0x000fe200078e0203 */
[----:B------:R-:W-:Y:S01]  /*152c0*/  SHF.L.U32 R4, R9, 0x1f, RZ ;  /* 0x0000001f09047819 */ /* 0x000fe200000006ff */
[----:B0-----:R-:W-:Y:S06]  /*152d0*/  @!P0 BRA `(.L_x_95) ;  /* 0x0000000400348947 */ /* 0x001fec0003800000 */
.L_x_108:
[----:B------:R-:W1:Y:S01]  /*152e0*/  SYNCS.PHASECHK.TRANS64.TRYWAIT P0, [R7+URZ], R4 ;  /* 0x00000004070075a7 */ /* 0x000e62000800017f */
[----:B------:R-:W-:-:S05]  /*152f0*/  VIADD R0, R12, 0x1 ;  /* 0x000000010c007836 */ /* 0x000fca0000000000 */
[----:B------:R-:W-:-:S04]  /*15300*/  ISETP.NE.AND P1, PT, R0, 0x6, PT ;  /* 0x000000060000780c */ /* 0x000fc80003f25270 */
[----:B0-----:R-:W-:Y:S02]  /*15310*/  SEL R2, RZ, 0x1, P1 ;  /* 0x00000001ff027807 */ /* 0x001fe40000800000 */
[----:B------:R-:W-:Y:S02]  /*15320*/  SEL R0, R0, RZ, P1 ;  /* 0x000000ff00007207 */ /* 0x000fe40000800000 */
[----:B------:R-:W-:-:S03]  /*15330*/  LOP3.LUT R9, R9, R2, RZ, 0x3c, !PT ;  /* 0x0000000209097212 */ /* 0x000fc600078e3cff */
[----:B------:R-:W-:Y:S01]  /*15340*/  IMAD R6, R0, 0x8, R3 ;  /* 0x0000000800067824 */ /* 0x000fe200078e0203 */
[----:B------:R-:W-:Y:S01]  /*15350*/  SHF.L.U32 R5, R9, 0x1f, RZ ;  /* 0x0000001f09057819 */ /* 0x000fe200000006ff */
[----:B-1----:R-:W-:Y:S06]  /*15360*/  @!P0 BRA `(.L_x_96) ;  /* 0x0000000400248947 */ /* 0x002fec0003800000 */
.L_x_109:
[----:B------:R-:W1:Y:S01]  /*15370*/  SYNCS.PHASECHK.TRANS64.TRYWAIT P0, [R6+URZ], R5 ;  /* 0x00000005060075a7 */ /* 0x000e62000800017f */
[----:B------:R-:W-:-:S05]  /*15380*/  VIADD R0, R0, 0x1 ;  /* 0x0000000100007836 */ /* 0x000fca0000000000 */
[----:B------:R-:W-:-:S04]  /*15390*/  ISETP.NE.AND P1, PT, R0, 0x6, PT ;  /* 0x000000060000780c */ /* 0x000fc80003f25270 */
[----:B------:R-:W-:Y:S02]  /*153a0*/  SEL R2, RZ, 0x1, P1 ;  /* 0x00000001ff027807 */ /* 0x000fe40000800000 */
[----:B------:R-:W-:Y:S02]  /*153b0*/  SEL R0, R0, RZ, P1 ;  /* 0x000000ff00007207 */ /* 0x000fe40000800000 */
[----:B------:R-:W-:-:S03]  /*153c0*/  LOP3.LUT R9, R9, R2, RZ, 0x3c, !PT ;  /* 0x0000000209097212 */ /* 0x000fc600078e3cff */
[----:B0-----:R-:W-:Y:S01]  /*153d0*/  IMAD R7, R0, 0x8, R3 ;  /* 0x0000000800077824 */ /* 0x001fe200078e0203 */
[----:B------:R-:W-:Y:S01]  /*153e0*/  SHF.L.U32 R4, R9, 0x1f, RZ ;  /* 0x0000001f09047819 */ /* 0x000fe200000006ff */
[----:B-1----:R-:W-:Y:S06]  /*153f0*/  @!P0 BRA `(.L_x_97) ;  /* 0x0000000400148947 */ /* 0x002fec0003800000 */
.L_x_110:
        /* <DEDUP_REMOVED lines=9> */
.L_x_111:
[----:B------:R-:W1:Y:S01]  /*15490*/  SYNCS.PHASECHK.TRANS64.TRYWAIT P0, [R6+URZ], R5 ;  /* 0x00000005060075a7 */ /* 0x000e62000800017f */
[----:B------:R-:W-:-:S05]  /*154a0*/  VIADD R0, R0, 0x1 ;  /* 0x0000000100007836 */ /* 0x000fca0000000000 */
[----:B------:R-:W-:-:S04]  /*154b0*/  ISETP.NE.AND P1, PT, R0, 0x6, PT ;  /* 0x000000060000780c */ /* 0x000fc80003f25270 */
[----:B------:R-:W-:Y:S02]  /*154c0*/  SEL R2, RZ, 0x1, P1 ;  /* 0x00000001ff027807 */ /* 0x000fe40000800000 */
[----:B------:R-:W-:Y:S02]  /*154d0*/  SEL R0, R0, RZ, P1 ;  /* 0x000000ff00007207 */ /* 0x000fe40000800000 */
[----:B------:R-:W-:Y:S01]  /*154e0*/  LOP3.LUT R2, R9, R2, RZ, 0x3c, !PT ;  /* 0x0000000209027212 */ /* 0x000fe200078e3cff */
[----:B-1----:R-:W-:Y:S06]  /*154f0*/  @!P0 BRA `(.L_x_99) ;  /* 0x0000000000fc8947 */ /* 0x002fec0003800000 */
.L_x_112:
[----:B------:R-:W-:Y:S01]  /*15500*/  IMAD R3, R0, 0x8, R3 ;  /* 0x0000000800037824 */ /* 0x000fe200078e0203 */
[----:B------:R-:W-:-:S07]  /*15510*/  SHF.L.U32 R0, R2, 0x1f, RZ ;  /* 0x0000001f02007819 */ /* 0x000fce00000006ff */
.L_x_100:
[----:B--2---:R2:W3:Y:S02]  /*15520*/  SYNCS.PHASECHK.TRANS64.TRYWAIT P0, [R3+URZ], R0 ;  /* 0x00000000030075a7 */ /* 0x0044e4000800017f */
[----:B---3--:R-:W-:Y:S05]  /*15530*/  @!P0 NANOSLEEP.SYNCS 0x989680 ;  /* 0x009896800000895d */ /* 0x008fea0003900000 */
[----:B------:R-:W3:Y:S02]  /*15540*/  @!P0 SYNCS.PHASECHK.TRANS64 P0, [R3+URZ], R0 ;  /* 0x00000000030085a7 */ /* 0x000ee4000800007f */
[----:B---3--:R-:W-:Y:S05]  /*15550*/  @!P0 BRA `(.L_x_100) ;  /* 0xfffffffc00f08947 */ /* 0x008fea000383ffff */
.L_x_93:
[----:B------:R-:W-:Y:S05]  /*15560*/  BSYNC B0 ;  /* 0x0000000000007941 */ /* 0x000fea0003800000 */
.L_x_92:
[----:B------:R-:W-:Y:S05]  /*15570*/  EXIT ;  /* 0x000000000000794d */ /* 0x000fea0003800000 */
.L_x_21:
[----:B-1----:R-:W-:-:S04]  /*15580*/  IMAD.U32 R3, RZ, RZ, UR20 ;  /* 0x00000014ff037e24 */ /* 0x002fc8000f8e00ff */
[----:B------:R1:W3:Y:S03]  /*15590*/  SYNCS.PHASECHK.TRANS64.TRYWAIT P0, [R3+URZ], R2 ;  /* 0x00000002030075a7 */ /* 0x0002e6000800017f */
[----:B---3--:R-:W-:Y:S05]  /*155a0*/  @!P0 NANOSLEEP.SYNCS 0x989680 ;  /* 0x009896800000895d */ /* 0x008fea0003900000 */
[----:B------:R-:W3:Y:S02]  /*155b0*/  @!P0 SYNCS.PHASECHK.TRANS64 P0, [R3+URZ], R2 ;  /* 0x00000002030085a7 */ /* 0x000ee4000800007f */
[----:B---3--:R-:W-:Y:S05]  /*155c0*/  @!P0 BRA `(.L_x_21) ;  /* 0xfffffffc00ec8947 */ /* 0x008fea000383ffff */
[----:B------:R-:W-:Y:S05]  /*155d0*/  BRA `(.L_x_20) ;  /* 0xfffffec800507947 */ /* 0x000fea000383ffff */
.L_x_27:
[----:B-----5:R1:W-:Y:S02]  /*155e0*/  STL [R1+0x94], R0 ;  /* 0x0000940001007387 */ /* 0x0203e40000100800 */
[----:B-1----:R-:W-:-:S04]  /*155f0*/  IMAD.U32 R0, RZ, RZ, UR22 ;  /* 0x00000016ff007e24 */ /* 0x002fc8000f8e00ff */
[----:B------:R1:W3:Y:S03]  /*15600*/  SYNCS.PHASECHK.TRANS64.TRYWAIT P0, [R0+URZ], R229 ;  /* 0x000000e5000075a7 */ /* 0x0002e6000800017f */
[----:B---3--:R-:W-:Y:S05]  /*15610*/  @!P0 NANOSLEEP.SYNCS 0x989680 ;  /* 0x009896800000895d */ /* 0x008fea0003900000 */
[----:B------:R1:W3:Y:S02]  /*15620*/  @!P0 SYNCS.PHASECHK.TRANS64 P0, [R0+URZ], R229 ;  /* 0x000000e5000085a7 */ /* 0x0002e4000800007f */
[----:B-1----:R1:W5:Y:S02]  /*15630*/  LDL.LU R0, [R1+0x94] ;  /* 0x0000940001007983 */ /* 0x0023640000300800 */
[----:B-1-3--:R-:W-:Y:S05]  /*15640*/  @!P0 BRA `(.L_x_27) ;  /* 0xfffffffc00e48947 */ /* 0x00afea000383ffff */
[----:B------:R-:W-:Y:S05]  /*15650*/  BRA `(.L_x_26) ;  /* 0xfffffedc00287947 */ /* 0x000fea000383ffff */
.L_x_80:
[----:B------:R-:W-:Y:S01]  /*15660*/  BSSY B1, `(.L_x_101) ;  /* 0x0000006000017945 */ /* 0x000fe20003800000 */
[----:B------:R-:W-:-:S07]  /*15670*/  IMAD.MOV.U32 R2, RZ, RZ, -0x1 ;  /* 0xffffffffff027424 */ /* 0x000fce00078e00ff */
[----:B------:R-:W-:Y:S05]  /*15680*/  WARPSYNC.COLLECTIVE R2, `(.L_x_102) ;  /* 0x00000000020c7348 */ /* 0x000fea0003c00000 */
[----:B------:R-:W-:Y:S02]  /*15690*/  ELECT P0, UR62, PT ;  /* 0x00000000003e782f */ /* 0x000fe40003800000 */
[----:B------:R-:W-:Y:S01]  /*156a0*/  MOV R2, UR62 ;  /* 0x0000003e00027c02 */ /* 0x000fe20008000f00 */
[----:B------:R-:W-:Y:S10]  /*156b0*/  ENDCOLLECTIVE ;  /* 0x000000000000791b */ /* 0x000ff40003800000 */
.L_x_102:
[----:B------:R-:W-:Y:S05]  /*156c0*/  BSYNC B1 ;  /* 0x0000000000017941 */ /* 0x000fea0003800000 */
.L_x_101:
[----:B------:R-:W-:Y:S05]  /*156d0*/  BRA `(.L_x_103) ;  /* 0xffffffec00c07947 */ /* 0x000fea000383ffff */
.L_x_83:
[----:B0-----:R0:W2:Y:S02]  /*156e0*/  SYNCS.PHASECHK.TRANS64.TRYWAIT P0, [R13+URZ+0x30], R4 ;  /* 0x000030040d0075a7 */ /* 0x0010a4000800017f */
[----:B--2---:R-:W-:Y:S05]  /*156f0*/  @!P0 NANOSLEEP.SYNCS 0x989680 ;  /* 0x009896800000895d */ /* 0x004fea0003900000 */
[----:B------:R-:W2:Y:S02]  /*15700*/  @!P0 SYNCS.PHASECHK.TRANS64 P0, [R13+URZ+0x30], R4 ;  /* 0x000030040d0085a7 */ /* 0x000ea4000800007f */
[----:B--2---:R-:W-:Y:S05]  /*15710*/  @!P0 BRA `(.L_x_83) ;  /* 0xfffffffc00f08947 */ /* 0x004fea000383ffff */
[----:B------:R-:W-:Y:S05]  /*15720*/  BRA `(.L_x_104) ;  /* 0xffffffec00fc7947 */ /* 0x000fea000383ffff */
.L_x_91:
[----:B------:R-:W-:Y:S01]  /*15730*/  BSSY B0, `(.L_x_105) ;  /* 0x0000006000007945 */ /* 0x000fe20003800000 */
[----:B------:R-:W-:-:S07]  /*15740*/  IMAD.MOV.U32 R2, RZ, RZ, -0x1 ;  /* 0xffffffffff027424 */ /* 0x000fce00078e00ff */
[----:B------:R-:W-:Y:S05]  /*15750*/  WARPSYNC.COLLECTIVE R2, `(.L_x_106) ;  /* 0x00000000020c7348 */ /* 0x000fea0003c00000 */
[----:B------:R-:W-:Y:S02]  /*15760*/  ELECT P0, UR62, PT ;  /* 0x00000000003e782f */ /* 0x000fe40003800000 */
[----:B------:R-:W-:Y:S01]  /*15770*/  MOV R2, UR62 ;  /* 0x0000003e00027c02 */ /* 0x000fe20008000f00 */
[----:B------:R-:W-:Y:S10]  /*15780*/  ENDCOLLECTIVE ;  /* 0x000000000000791b */ /* 0x000ff40003800000 */
.L_x_106:
[----:B------:R-:W-:Y:S05]  /*15790*/  BSYNC B0 ;  /* 0x0000000000007941 */ /* 0x000fea0003800000 */
.L_x_105:
[----:B------:R-:W-:Y:S05]  /*157a0*/  BRA `(.L_x_107) ;  /* 0xfffffff800747947 */ /* 0x000fea000383ffff */
.L_x_95:
[----:B0-----:R0:W1:Y:S02]  /*157b0*/  SYNCS.PHASECHK.TRANS64.TRYWAIT P0, [R5+URZ], R2 ;  /* 0x00000002050075a7 */ /* 0x001064000800017f */
[----:B-1----:R-:W-:Y:S05]  /*157c0*/  @!P0 NANOSLEEP.SYNCS 0x989680 ;  /* 0x009896800000895d */ /* 0x002fea0003900000 */
[----:B------:R-:W1:Y:S02]  /*157d0*/  @!P0 SYNCS.PHASECHK.TRANS64 P0, [R5+URZ], R2 ;  /* 0x00000002050085a7 */ /* 0x000e64000800007f */
[----:B-1----:R-:W-:Y:S05]  /*157e0*/  @!P0 BRA `(.L_x_95) ;  /* 0xfffffffc00f08947 */ /* 0x002fea000383ffff */
[----:B------:R-:W-:Y:S05]  /*157f0*/  BRA `(.L_x_108) ;  /* 0xfffffff800b87947 */ /* 0x000fea000383ffff */
.L_x_96:
[----:B0-----:R0:W1:Y:S02]  /*15800*/  SYNCS.PHASECHK.TRANS64.TRYWAIT P0, [R7+URZ], R4 ;  /* 0x00000004070075a7 */ /* 0x001064000800017f */
[----:B-1----:R-:W-:Y:S05]  /*15810*/  @!P0 NANOSLEEP.SYNCS 0x989680 ;  /* 0x009896800000895d */ /* 0x002fea0003900000 */
[----:B------:R-:W1:Y:S02]  /*15820*/  @!P0 SYNCS.PHASECHK.TRANS64 P0, [R7+URZ], R4 ;  /* 0x00000004070085a7 */ /* 0x000e64000800007f */
[----:B-1----:R-:W-:Y:S05]  /*15830*/  @!P0 BRA `(.L_x_96) ;  /* 0xfffffffc00f08947 */ /* 0x002fea000383ffff */
[----:B------:R-:W-:Y:S05]  /*15840*/  BRA `(.L_x_109) ;  /* 0xfffffff800c87947 */ /* 0x000fea000383ffff */
.L_x_97:
[----:B0-----:R0:W1:Y:S02]  /*15850*/  SYNCS.PHASECHK.TRANS64.TRYWAIT P0, [R6+URZ], R5 ;  /* 0x00000005060075a7 */ /* 0x001064000800017f */
[----:B-1----:R-:W-:Y:S05]  /*15860*/  @!P0 NANOSLEEP.SYNCS 0x989680 ;  /* 0x009896800000895d */ /* 0x002fea0003900000 */
[----:B------:R-:W1:Y:S02]  /*15870*/  @!P0 SYNCS.PHASECHK.TRANS64 P0, [R6+URZ], R5 ;  /* 0x00000005060085a7 */ /* 0x000e64000800007f */
[----:B-1----:R-:W-:Y:S05]  /*15880*/  @!P0 BRA `(.L_x_97) ;  /* 0xfffffffc00f08947 */ /* 0x002fea000383ffff */
[----:B------:R-:W-:Y:S05]  /*15890*/  BRA `(.L_x_110) ;  /* 0xfffffff800d87947 */ /* 0x000fea000383ffff */
.L_x_98:
[----:B0-----:R0:W1:Y:S02]  /*158a0*/  SYNCS.PHASECHK.TRANS64.TRYWAIT P0, [R7+URZ], R4 ;  /* 0x00000004070075a7 */ /* 0x001064000800017f */
[----:B-1----:R-:W-:Y:S05]  /*158b0*/  @!P0 NANOSLEEP.SYNCS 0x989680 ;  /* 0x009896800000895d */ /* 0x002fea0003900000 */
[----:B------:R-:W1:Y:S02]  /*158c0*/  @!P0 SYNCS.PHASECHK.TRANS64 P0, [R7+URZ], R4 ;  /* 0x00000004070085a7 */ /* 0x000e64000800007f */
[----:B-1----:R-:W-:Y:S05]  /*158d0*/  @!P0 BRA `(.L_x_98) ;  /* 0xfffffffc00f08947 */ /* 0x002fea000383ffff */
[----:B------:R-:W-:Y:S05]  /*158e0*/  BRA `(.L_x_111) ;  /* 0xfffffff800e87947 */ /* 0x000fea000383ffff */
.L_x_99:
[----:B-1----:R1:W2:Y:S02]  /*158f0*/  SYNCS.PHASECHK.TRANS64.TRYWAIT P0, [R6+URZ], R5 ;  /* 0x00000005060075a7 */ /* 0x0022a4000800017f */
[----:B--2---:R-:W-:Y:S05]  /*15900*/  @!P0 NANOSLEEP.SYNCS 0x989680 ;  /* 0x009896800000895d */ /* 0x004fea0003900000 */
[----:B------:R-:W2:Y:S02]  /*15910*/  @!P0 SYNCS.PHASECHK.TRANS64 P0, [R6+URZ], R5 ;  /* 0x00000005060085a7 */ /* 0x000ea4000800007f */
[----:B--2---:R-:W-:Y:S05]  /*15920*/  @!P0 BRA `(.L_x_99) ;  /* 0xfffffffc00f08947 */ /* 0x004fea000383ffff */
[----:B------:R-:W-:Y:S05]  /*15930*/  BRA `(.L_x_112) ;  /* 0xfffffff800f07947 */ /* 0x000fea000383ffff */
.L_x_113:
[----:B------:R-:W-:-:S00]  /*15940*/  BRA `(.L_x_113) ;  /* 0xfffffffc00fc7947 */ /* 0x000fc0000383ffff */
[----:B------:R-:W-:-:S00]  /*15950*/  NOP ;  /* 0x0000000000007918 */ /* 0x000fc00000000000 */
        /* <DEDUP_REMOVED lines=10> */
.L_x_114:


//--------------------- .nv.shared._ZN7cutlass13device_kernelINS_4gemm6kernel13GemmUniversalIN4cute5tupleIJiiiiEEENS1_10collective13CollectiveMmaINS1_37MainloopSm90TmaGmmaWarpSpecializedFP8ILi6ENS5_IJNS4_1CILi2EEENSA_ILi1EEESC_EEENS1_35KernelTmaWarpSpecializedCooperativeEEENS5_IJNSA_ILi512EEENSA_ILi64EEESH_EEENS_12float_e4m3_tENS5_IJlSC_lEEESJ_SK_NS4_8TiledMMAINS4_8MMA_AtomIJNS4_4SM904GMMA30MMA_64x64x32_F32E4M3E4M3_SS_TNILNSO_7ScaleInE1ELSQ_1EEEEEENS4_6LayoutISD_NS5_IJSC_NSA_ILi0EEESU_EEEEENS5_IJNS4_10UnderscoreESX_SX_EEEEENS4_13SM90_TMA_LOADENS4_14ComposedLayoutINS4_7SwizzleILi2ELi4ELi3EEENS4_18smem_ptr_flag_bitsILi8EEENST_INS5_IJNSA_ILi8EEESH_EEENS5_IJSH_SC_EEEEEEEvNS4_8identityENS4_23SM90_TMA_LOAD_MULTICASTES1A_vS1B_EENS_8epilogue10collective6detail29Sm90TmaWarpSpecializedAdapterINS1F_15DefaultEpilogueISJ_SK_SK_NS1E_6thread17LinearCombinationISJ_Li1EffLNS1J_9ScaleType4KindE0ELNS_15FloatRoundStyleE2ESJ_EENS1_15EpilogueDefaultEEEEEvvEEEEvNT_6ParamsE --------------------------
	.section	.nv.shared._ZN7cutlass13device_kernelINS_4gemm6kernel13GemmUniversalIN4cute5tupleIJiiiiEEENS1_10collective13CollectiveMmaINS1_37MainloopSm90TmaGmmaWarpSpecializedFP8ILi6ENS5_IJNS4_1CILi2EEENSA_ILi1EEESC_EEENS1_35KernelTmaWarpSpecializedCooperativeEEENS5_IJNSA_ILi512EEENSA_ILi64EEESH_EEENS_12float_e4m3_tENS5_IJlSC_lEEESJ_SK_NS4_8TiledMMAINS4_8MMA_AtomIJNS4_4SM904GMMA30MMA_64x64x32_F32E4M3E4M3_SS_TNILNSO_7ScaleInE1ELSQ_1EEEEEENS4_6LayoutISD_NS5_IJSC_NSA_ILi0EEESU_EEEEENS5_IJNS4_10UnderscoreESX_SX_EEEEENS4_13SM90_TMA_LOADENS4_14ComposedLayoutINS4_7SwizzleILi2ELi4ELi3EEENS4_18smem_ptr_flag_bitsILi8EEENST_INS5_IJNSA_ILi8EEESH_EEENS5_IJSH_SC_EEEEEEEvNS4_8identityENS4_23SM90_TMA_LOAD_MULTICASTES1A_vS1B_EENS_8epilogue10collective6detail29Sm90TmaWarpSpecializedAdapterINS1F_15DefaultEpilogueISJ_SK_SK_NS1E_6thread17LinearCombinationISJ_Li1EffLNS1J_9ScaleType4KindE0ELNS_15FloatRoundStyleE2ESJ_EENS1_15EpilogueDefaultEEEEEvvEEEEvNT_6ParamsE,"aw",@nobits
	.sectionflags	@""
	.align	16
	.zero		1024


//--------------------- .nv.shared.reserved.0     --------------------------
	.section	.nv.shared.reserved.0,"aw",@nobits
	.weak		__nv_reservedSMEM_offset_0_alias
	.size		__nv_reservedSMEM_offset_0_alias, 0, 0
	.other		__nv_reservedSMEM_offset_0_alias,@"STO_CUDA_RESERVED_SHARED STV_DEFAULT"
__nv_reservedSMEM_offset_0_alias:
	.zero		0


//--------------------- .nv.global                --------------------------
	.section	.nv.global,"aw",@nobits
.nv.global:
	.type		_ZN40_INTERNAL_5eabe440_4_k_cu_540a2fc0_156254cute1_E,@object
	.size		_ZN40_INTERNAL_5eabe440_4_k_cu_540a2fc0_156254cute1_E,(_ZN40_INTERNAL_5eabe440_4_k_cu_540a2fc0_156254cuda3std3__45__cpo6cbeginE - _ZN40_INTERNAL_5eabe440_4_k_cu_540a2fc0_156254cute1_E)
_ZN40_INTERNAL_5eabe440_4_k_cu_540a2fc0_156254cute1_E:
	.zero		1
	.type		_ZN40_INTERNAL_5eabe440_4_k_cu_540a2fc0_156254cuda3std3__45__cpo6cbeginE,@object
	.size		_ZN40_INTERNAL_5eabe440_4_k_cu_540a2fc0_156254cuda3std3__45__cpo6cbeginE,(_ZN40_INTERNAL_5eabe440_4_k_cu_540a2fc0_156254cuda3std3__48in_placeE - _ZN40_INTERNAL_5eabe440_4_k_cu_540a2fc0_156254cuda3std3__45__cpo6cbeginE)
_ZN40_INTERNAL_5eabe440_4_k_cu_540a2fc0_156254cuda3std3__45__cpo6cbeginE:
	.zero		1
	.type		_ZN40_INTERNAL_5eabe440_4_k_cu_540a2fc0_156254cuda3std3__48in_placeE,@object
	.size		_ZN40_INTERNAL_5eabe440_4_k_cu_540a2fc0_156254cuda3std3__48in_placeE,(_ZN40_INTERNAL_5eabe440_4_k_cu_540a2fc0_156254cuda3std6ranges3__45__cpo9iter_moveE - _ZN40_INTERNAL_5eabe440_4_k_cu_540a2fc0_156254cuda3std3__48in_placeE)
_ZN40_INTERNAL_5eabe440_4_k_cu_540a2fc0_156254cuda3std3__48in_placeE:
	.zero		1
	.type		_ZN40_INTERNAL_5eabe440_4_k_cu_540a2fc0_156254cuda3std6ranges3__45__cpo9iter_moveE,@object
	.size		_ZN40_INTERNAL_5eabe440_4_k_cu_540a2fc0_156254cuda3std6ranges3__45__cpo9iter_moveE,(_ZN40_INTERNAL_5eabe440_4_k_cu_540a2fc0_156254cuda3std3__45__cpo5beginE - _ZN40_INTERNAL_5eabe440_4_k_cu_540a2fc0_156254cuda3std6ranges3__45__cpo9iter_moveE)
_ZN40_INTERNAL_5eabe440_4_k_cu_540a2fc0_156254cuda3std6ranges3__45__cpo9iter_moveE:
	.zero		1
	.type		_ZN40_INTERNAL_5eabe440_4_k_cu_540a2fc0_156254cuda3std3__45__cpo5beginE,@object
	.size		_ZN40_INTERNAL_5eabe440_4_k_cu_540a2fc0_156254cuda3std3__45__cpo5beginE,(_ZN40_INTERNAL_5eabe440_4_k_cu_540a2fc0_156254cuda3std3__442_GLOBAL__N__5eabe440_4_k_cu_540a2fc0_156256ignoreE - _ZN40_INTERNAL_5eabe440_4_k_cu_540a2fc0_156254cuda3std3__45__cpo5beginE)
_ZN40_INTERNAL_5eabe440_4_k_cu_540a2fc0_156254cuda3std3__45__cpo5beginE:
	.zero		1
	.type		_ZN40_INTERNAL_5eabe440_4_k_cu_540a2fc0_156254cuda3std3__442_GLOBAL__N__5eabe440_4_k_cu_540a2fc0_156256ignoreE,@object
	.size		_ZN40_INTERNAL_5eabe440_4_k_cu_540a2fc0_156254cuda3std3__442_GLOBAL__N__5eabe440_4_k_cu_540a2fc0_156256ignoreE,(_ZN40_INTERNAL_5eabe440_4_k_cu_540a2fc0_156254cute7productE - _ZN40_INTERNAL_5eabe440_4_k_cu_540a2fc0_156254cuda3std3__442_GLOBAL__N__5eabe440_4_k_cu_540a2fc0_156256ignoreE)
_ZN40_INTERNAL_5eabe440_4_k_cu_540a2fc0_156254cuda3std3__442_GLOBAL__N__5eabe440_4_k_cu_540a2fc0_156256ignoreE:
	.zero		1
	.type		_ZN40_INTERNAL_5eabe440_4_k_cu_540a2fc0_156254cute7productE,@object
	.size		_ZN40_INTERNAL_5eabe440_4_k_cu_540a2fc0_156254cute7productE,(_ZN40_INTERNAL_5eabe440_4_k_cu_540a2fc0_156254cuda3std3__45__cpo3endE - _ZN40_INTERNAL_5eabe440_4_k_cu_540a2fc0_156254cute7productE)
_ZN40_INTERNAL_5eabe440_4_k_cu_540a2fc0_156254cute7productE:
	.zero		1
	.type		_ZN40_INTERNAL_5eabe440_4_k_cu_540a2fc0_156254cuda3std3__45__cpo3endE,@object
	.size		_ZN40_INTERNAL_5eabe440_4_k_cu_540a2fc0_156254cuda3std3__45__cpo3endE,(_ZN40_INTERNAL_5eabe440_4_k_cu_540a2fc0_156254cuda3std3__419piecewise_constructE - _ZN40_INTERNAL_5eabe440_4_k_cu_540a2fc0_156254cuda3std3__45__cpo3endE)
_ZN40_INTERNAL_5eabe440_4_k_cu_540a2fc0_156254cuda3std3__45__cpo3endE:
	.zero		1
	.type		_ZN40_INTERNAL_5eabe440_4_k_cu_540a2fc0_156254cuda3std3__419piecewise_constructE,@object
	.size		_ZN40_INTERNAL_5eabe440_4_k_cu_540a2fc0_156254cuda3std3__419piecewise_constructE,(_ZN40_INTERNAL_5eabe440_4_k_cu_540a2fc0_156254cuda3std3__45__cpo4cendE - _ZN40_INTERNAL_5eabe440_4_k_cu_540a2fc0_156254cuda3std3__419piecewise_constructE)
_ZN40_INTERNAL_5eabe440_4_k_cu_540a2fc0_156254cuda3std3__419piecewise_constructE:
	.zero		1
	.type		_ZN40_INTERNAL_5eabe440_4_k_cu_540a2fc0_156254cuda3std3__45__cpo4cendE,@object
	.size		_ZN40_INTERNAL_5eabe440_4_k_cu_540a2fc0_156254cuda3std3__45__cpo4cendE,(_ZN40_INTERNAL_5eabe440_4_k_cu_540a2fc0_156254cuda3std6ranges3__45__cpo4swapE - _ZN40_INTERNAL_5eabe440_4_k_cu_540a2fc0_156254cuda3std3__45__cpo4cendE)
_ZN40_INTERNAL_5eabe440_4_k_cu_540a2fc0_156254cuda3std3__45__cpo4cendE:
	.zero		1
	.type		_ZN40_INTERNAL_5eabe440_4_k_cu_540a2fc0_156254cuda3std6ranges3__45__cpo4swapE,@object
	.size		_ZN40_INTERNAL_5eabe440_4_k_cu_540a2fc0_156254cuda3std6ranges3__45__cpo4swapE,(.L_7 - _ZN40_INTERNAL_5eabe440_4_k_cu_540a2fc0_156254cuda3std6ranges3__45__cpo4swapE)
_ZN40_INTERNAL_5eabe440_4_k_cu_540a2fc0_156254cuda3std6ranges3__45__cpo4swapE:
	.zero		1
.L_7:


//--------------------- .nv.constant0._ZN7cutlass13device_kernelINS_4gemm6kernel13GemmUniversalIN4cute5tupleIJiiiiEEENS1_10collective13CollectiveMmaINS1_37MainloopSm90TmaGmmaWarpSpecializedFP8ILi6ENS5_IJNS4_1CILi2EEENSA_ILi1EEESC_EEENS1_35KernelTmaWarpSpecializedCooperativeEEENS5_IJNSA_ILi512EEENSA_ILi64EEESH_EEENS_12float_e4m3_tENS5_IJlSC_lEEESJ_SK_NS4_8TiledMMAINS4_8MMA_AtomIJNS4_4SM904GMMA30MMA_64x64x32_F32E4M3E4M3_SS_TNILNSO_7ScaleInE1ELSQ_1EEEEEENS4_6LayoutISD_NS5_IJSC_NSA_ILi0EEESU_EEEEENS5_IJNS4_10UnderscoreESX_SX_EEEEENS4_13SM90_TMA_LOADENS4_14ComposedLayoutINS4_7SwizzleILi2ELi4ELi3EEENS4_18smem_ptr_flag_bitsILi8EEENST_INS5_IJNSA_ILi8EEESH_EEENS5_IJSH_SC_EEEEEEEvNS4_8identityENS4_23SM90_TMA_LOAD_MULTICASTES1A_vS1B_EENS_8epilogue10collective6detail29Sm90TmaWarpSpecializedAdapterINS1F_15DefaultEpilogueISJ_SK_SK_NS1E_6thread17LinearCombinationISJ_Li1EffLNS1J_9ScaleType4KindE0ELNS_15FloatRoundStyleE2ESJ_EENS1_15EpilogueDefaultEEEEEvvEEEEvNT_6ParamsE --------------------------
	.section	.nv.constant0._ZN7cutlass13device_kernelINS_4gemm6kernel13GemmUniversalIN4cute5tupleIJiiiiEEENS1_10collective13CollectiveMmaINS1_37MainloopSm90TmaGmmaWarpSpecializedFP8ILi6ENS5_IJNS4_1CILi2EEENSA_ILi1EEESC_EEENS1_35KernelTmaWarpSpecializedCooperativeEEENS5_IJNSA_ILi512EEENSA_ILi64EEESH_EEENS_12float_e4m3_tENS5_IJlSC_lEEESJ_SK_NS4_8TiledMMAINS4_8MMA_AtomIJNS4_4SM904GMMA30MMA_64x64x32_F32E4M3E4M3_SS_TNILNSO_7ScaleInE1ELSQ_1EEEEEENS4_6LayoutISD_NS5_IJSC_NSA_ILi0EEESU_EEEEENS5_IJNS4_10UnderscoreESX_SX_EEEEENS4_13SM90_TMA_LOADENS4_14ComposedLayoutINS4_7SwizzleILi2ELi4ELi3EEENS4_18smem_ptr_flag_bitsILi8EEENST_INS5_IJNSA_ILi8EEESH_EEENS5_IJSH_SC_EEEEEEEvNS4_8identityENS4_23SM90_TMA_LOAD_MULTICASTES1A_vS1B_EENS_8epilogue10collective6detail29Sm90TmaWarpSpecializedAdapterINS1F_15DefaultEpilogueISJ_SK_SK_NS1E_6thread17LinearCombinationISJ_Li1EffLNS1J_9ScaleType4KindE0ELNS_15FloatRoundStyleE2ESJ_EENS1_15EpilogueDefaultEEEEEvvEEEEvNT_6ParamsE,"a",@progbits
	.sectionflags	@""
	.align	4
.nv.constant0._ZN7cutlass13device_kernelINS_4gemm6kernel13GemmUniversalIN4cute5tupleIJiiiiEEENS1_10collective13CollectiveMmaINS1_37MainloopSm90TmaGmmaWarpSpecializedFP8ILi6ENS5_IJNS4_1CILi2EEENSA_ILi1EEESC_EEENS1_35KernelTmaWarpSpecializedCooperativeEEENS5_IJNSA_ILi512EEENSA_ILi64EEESH_EEENS_12float_e4m3_tENS5_IJlSC_lEEESJ_SK_NS4_8TiledMMAINS4_8MMA_AtomIJNS4_4SM904GMMA30MMA_64x64x32_F32E4M3E4M3_SS_TNILNSO_7ScaleInE1ELSQ_1EEEEEENS4_6LayoutISD_NS5_IJSC_NSA_ILi0EEESU_EEEEENS5_IJNS4_10UnderscoreESX_SX_EEEEENS4_13SM90_TMA_LOADENS4_14ComposedLayoutINS4_7SwizzleILi2ELi4ELi3EEENS4_18smem_ptr_flag_bitsILi8EEENST_INS5_IJNSA_ILi8EEESH_EEENS5_IJSH_SC_EEEEEEEvNS4_8identityENS4_23SM90_TMA_LOAD_MULTICASTES1A_vS1B_EENS_8epilogue10collective6detail29Sm90TmaWarpSpecializedAdapterINS1F_15DefaultEpilogueISJ_SK_SK_NS1E_6thread17LinearCombinationISJ_Li1EffLNS1J_9ScaleType4KindE0ELNS_15FloatRoundStyleE2ESJ_EENS1_15EpilogueDefaultEEEEEvvEEEEvNT_6ParamsE:
	.zero		1664


//--------------------- SYMBOLS --------------------------

	.type		.nv.reservedSmem.offset0,@object
	.size		.nv.reservedSmem.offset0,0x4
